//
// Generated by NVIDIA NVVM Compiler
//
// Compiler Build ID: CL-36424714
// Cuda compilation tools, release 13.0, V13.0.88
// Based on NVVM 20.0.0
//

.version 9.0
.target sm_100
.address_size 64

	// .globl	_Z7VecEvalPf
.func  (.param .align 16 .b8 func_retval0[16]) __internal_trig_reduction_slowpathd
(
	.param .b64 __internal_trig_reduction_slowpathd_param_0
)
;
.global .align 8 .b8 __cudart_i2opi_d[144] = {8, 93, 141, 31, 177, 95, 251, 107, 234, 146, 82, 138, 247, 57, 7, 61, 123, 241, 229, 235, 199, 186, 39, 117, 45, 234, 95, 158, 102, 63, 70, 79, 183, 9, 203, 39, 207, 126, 54, 109, 31, 109, 10, 90, 139, 17, 47, 239, 15, 152, 5, 222, 255, 151, 248, 31, 59, 40, 249, 189, 139, 95, 132, 156, 244, 57, 83, 131, 57, 214, 145, 57, 65, 126, 95, 180, 38, 112, 156, 233, 132, 68, 187, 46, 245, 53, 130, 232, 62, 167, 41, 177, 28, 235, 29, 254, 28, 146, 209, 9, 234, 46, 73, 6, 224, 210, 77, 66, 58, 110, 36, 183, 97, 197, 187, 222, 171, 99, 81, 254, 65, 144, 67, 60, 153, 149, 98, 219, 192, 221, 52, 245, 209, 87, 39, 252, 41, 21, 68, 78, 110, 131, 249, 162};
.global .align 16 .b8 __cudart_sin_cos_coeffs[128] = {70, 210, 176, 44, 241, 229, 90, 190, 146, 227, 172, 105, 227, 29, 199, 62, 161, 98, 219, 25, 160, 1, 42, 191, 24, 8, 17, 17, 17, 17, 129, 63, 84, 85, 85, 85, 85, 85, 197, 191, 0, 0, 0, 0, 0, 0, 0, 0, 0, 0, 0, 0, 0, 0, 0, 0, 100, 129, 253, 32, 131, 255, 168, 189, 40, 133, 239, 193, 167, 238, 33, 62, 217, 230, 6, 142, 79, 126, 146, 190, 233, 188, 221, 25, 160, 1, 250, 62, 71, 93, 193, 22, 108, 193, 86, 191, 81, 85, 85, 85, 85, 85, 165, 63, 0, 0, 0, 0, 0, 0, 224, 191, 0, 0, 0, 0, 0, 0, 240, 63};

.visible .entry _Z7VecEvalPf(
	.param .u64 .ptr .align 1 _Z7VecEvalPf_param_0
)
{
	.reg .pred 	%p<17>;
	.reg .b32 	%r<42>;
	.reg .b32 	%f<3>;
	.reg .b64 	%rd<21>;
	.reg .b64 	%fd<135>;

	ld.param.u64 	%rd2, [_Z7VecEvalPf_param_0];
	cvta.to.global.u64 	%rd3, %rd2;
	mov.u32 	%r16, %tid.x;
	add.s32 	%r17, %r16, 1;
	cvt.rn.f64.u32 	%fd23, %r17;
	sqrt.rn.f64 	%fd24, %fd23;
	rcp.rn.f64 	%fd1, %fd24;
	cvt.rn.f64.u32 	%fd25, %r16;
	mul.f64 	%fd2, %fd25, 0d3FB999999999999A;
	setp.eq.f64 	%p2, %fd2, 0d7FF0000000000000;
	mul.f64 	%fd26, %fd2, 0d3FE45F306DC9C883;
	cvt.rni.s32.f64 	%r18, %fd26;
	cvt.rn.f64.s32 	%fd27, %r18;
	fma.rn.f64 	%fd28, %fd27, 0dBFF921FB54442D18, %fd2;
	fma.rn.f64 	%fd29, %fd27, 0dBC91A62633145C00, %fd28;
	fma.rn.f64 	%fd30, %fd27, 0dB97B839A252049C0, %fd29;
	setp.ltu.f64 	%p3, %fd2, 0d41E0000000000000;
	mov.f64 	%fd130, 0d0000000000000000;
	mov.f64 	%fd31, 0d7FF0000000000000;
	mul.rn.f64 	%fd32, %fd31, %fd130;
	mul.wide.u32 	%rd4, %r16, 4;
	add.s64 	%rd1, %rd3, %rd4;
	or.pred  	%p1, %p2, %p3;
	selp.f64 	%fd3, %fd32, %fd30, %p2;
	selp.b32 	%r1, 0, %r18, %p2;
	mov.b32 	%r37, -100;
	mov.u64 	%rd7, __cudart_sin_cos_coeffs;
$L__BB0_1:
	mov.f64 	%fd131, %fd3;
	mov.u32 	%r38, %r1;
	@%p1 bra 	$L__BB0_3;
	{ // callseq 0, 0
	.param .b64 param0;
	st.param.f64 	[param0], %fd2;
	.param .align 16 .b8 retval0[16];
	call.uni (retval0), 
	__internal_trig_reduction_slowpathd, 
	(
	param0
	);
	ld.param.f64 	%fd131, [retval0];
	ld.param.b32 	%r38, [retval0+8];
	} // callseq 0
$L__BB0_3:
	shl.b32 	%r20, %r38, 6;
	cvt.u64.u32 	%rd5, %r20;
	and.b64  	%rd6, %rd5, 64;
	add.s64 	%rd8, %rd7, %rd6;
	mul.rn.f64 	%fd34, %fd131, %fd131;
	and.b32  	%r21, %r38, 1;
	setp.eq.b32 	%p4, %r21, 1;
	selp.f64 	%fd35, 0dBDA8FF8320FD8164, 0d3DE5DB65F9785EBA, %p4;
	ld.global.nc.v2.f64 	{%fd36, %fd37}, [%rd8];
	fma.rn.f64 	%fd38, %fd35, %fd34, %fd36;
	fma.rn.f64 	%fd39, %fd38, %fd34, %fd37;
	ld.global.nc.v2.f64 	{%fd40, %fd41}, [%rd8+16];
	fma.rn.f64 	%fd42, %fd39, %fd34, %fd40;
	fma.rn.f64 	%fd43, %fd42, %fd34, %fd41;
	ld.global.nc.v2.f64 	{%fd44, %fd45}, [%rd8+32];
	fma.rn.f64 	%fd46, %fd43, %fd34, %fd44;
	fma.rn.f64 	%fd47, %fd46, %fd34, %fd45;
	fma.rn.f64 	%fd48, %fd47, %fd131, %fd131;
	fma.rn.f64 	%fd49, %fd47, %fd34, 0d3FF0000000000000;
	selp.f64 	%fd50, %fd49, %fd48, %p4;
	and.b32  	%r22, %r38, 2;
	setp.eq.s32 	%p5, %r22, 0;
	mov.f64 	%fd51, 0d0000000000000000;
	sub.f64 	%fd52, %fd51, %fd50;
	selp.f64 	%fd53, %fd50, %fd52, %p5;
	add.f64 	%fd7, %fd53, %fd53;
	abs.f64 	%fd8, %fd7;
	setp.neu.f64 	%p6, %fd8, 0d7FF0000000000000;
	@%p6 bra 	$L__BB0_5;
	mov.f64 	%fd59, 0d0000000000000000;
	mul.rn.f64 	%fd132, %fd7, %fd59;
	mov.b32 	%r39, 0;
	bra.uni 	$L__BB0_7;
$L__BB0_5:
	mul.f64 	%fd54, %fd7, 0d3FE45F306DC9C883;
	cvt.rni.s32.f64 	%r39, %fd54;
	cvt.rn.f64.s32 	%fd55, %r39;
	fma.rn.f64 	%fd56, %fd55, 0dBFF921FB54442D18, %fd7;
	fma.rn.f64 	%fd57, %fd55, 0dBC91A62633145C00, %fd56;
	fma.rn.f64 	%fd132, %fd55, 0dB97B839A252049C0, %fd57;
	setp.ltu.f64 	%p7, %fd8, 0d41E0000000000000;
	@%p7 bra 	$L__BB0_7;
	{ // callseq 1, 0
	.param .b64 param0;
	st.param.f64 	[param0], %fd7;
	.param .align 16 .b8 retval0[16];
	call.uni (retval0), 
	__internal_trig_reduction_slowpathd, 
	(
	param0
	);
	ld.param.f64 	%fd132, [retval0];
	ld.param.b32 	%r39, [retval0+8];
	} // callseq 1
$L__BB0_7:
	shl.b32 	%r25, %r39, 6;
	cvt.u64.u32 	%rd9, %r25;
	and.b64  	%rd10, %rd9, 64;
	add.s64 	%rd12, %rd7, %rd10;
	mul.rn.f64 	%fd60, %fd132, %fd132;
	and.b32  	%r26, %r39, 1;
	setp.eq.b32 	%p8, %r26, 1;
	selp.f64 	%fd61, 0dBDA8FF8320FD8164, 0d3DE5DB65F9785EBA, %p8;
	ld.global.nc.v2.f64 	{%fd62, %fd63}, [%rd12];
	fma.rn.f64 	%fd64, %fd61, %fd60, %fd62;
	fma.rn.f64 	%fd65, %fd64, %fd60, %fd63;
	ld.global.nc.v2.f64 	{%fd66, %fd67}, [%rd12+16];
	fma.rn.f64 	%fd68, %fd65, %fd60, %fd66;
	fma.rn.f64 	%fd69, %fd68, %fd60, %fd67;
	ld.global.nc.v2.f64 	{%fd70, %fd71}, [%rd12+32];
	fma.rn.f64 	%fd72, %fd69, %fd60, %fd70;
	fma.rn.f64 	%fd73, %fd72, %fd60, %fd71;
	fma.rn.f64 	%fd74, %fd73, %fd132, %fd132;
	fma.rn.f64 	%fd75, %fd73, %fd60, 0d3FF0000000000000;
	selp.f64 	%fd76, %fd75, %fd74, %p8;
	and.b32  	%r27, %r39, 2;
	setp.eq.s32 	%p9, %r27, 0;
	mov.f64 	%fd77, 0d0000000000000000;
	sub.f64 	%fd78, %fd77, %fd76;
	selp.f64 	%fd79, %fd76, %fd78, %p9;
	fma.rn.f64 	%fd80, %fd79, %fd130, %fd1;
	cvt.rn.f32.f64 	%f1, %fd80;
	st.global.f32 	[%rd1], %f1;
	add.s32 	%r8, %r37, 101;
	setp.eq.s32 	%p10, %r8, 101;
	@%p10 bra 	$L__BB0_15;
	mov.f64 	%fd133, %fd3;
	mov.u32 	%r40, %r1;
	@%p1 bra 	$L__BB0_10;
	{ // callseq 2, 0
	.param .b64 param0;
	st.param.f64 	[param0], %fd2;
	.param .align 16 .b8 retval0[16];
	call.uni (retval0), 
	__internal_trig_reduction_slowpathd, 
	(
	param0
	);
	ld.param.f64 	%fd133, [retval0];
	ld.param.b32 	%r40, [retval0+8];
	} // callseq 2
$L__BB0_10:
	shl.b32 	%r29, %r40, 6;
	cvt.u64.u32 	%rd13, %r29;
	and.b64  	%rd14, %rd13, 64;
	add.s64 	%rd16, %rd7, %rd14;
	mul.rn.f64 	%fd82, %fd133, %fd133;
	and.b32  	%r30, %r40, 1;
	setp.eq.b32 	%p11, %r30, 1;
	selp.f64 	%fd83, 0dBDA8FF8320FD8164, 0d3DE5DB65F9785EBA, %p11;
	ld.global.nc.v2.f64 	{%fd84, %fd85}, [%rd16];
	fma.rn.f64 	%fd86, %fd83, %fd82, %fd84;
	fma.rn.f64 	%fd87, %fd86, %fd82, %fd85;
	ld.global.nc.v2.f64 	{%fd88, %fd89}, [%rd16+16];
	fma.rn.f64 	%fd90, %fd87, %fd82, %fd88;
	fma.rn.f64 	%fd91, %fd90, %fd82, %fd89;
	ld.global.nc.v2.f64 	{%fd92, %fd93}, [%rd16+32];
	fma.rn.f64 	%fd94, %fd91, %fd82, %fd92;
	fma.rn.f64 	%fd95, %fd94, %fd82, %fd93;
	fma.rn.f64 	%fd96, %fd95, %fd133, %fd133;
	fma.rn.f64 	%fd97, %fd95, %fd82, 0d3FF0000000000000;
	selp.f64 	%fd98, %fd97, %fd96, %p11;
	and.b32  	%r31, %r40, 2;
	setp.eq.s32 	%p12, %r31, 0;
	mov.f64 	%fd99, 0d0000000000000000;
	sub.f64 	%fd100, %fd99, %fd98;
	selp.f64 	%fd101, %fd98, %fd100, %p12;
	add.f64 	%fd15, %fd101, %fd101;
	abs.f64 	%fd16, %fd15;
	setp.eq.f64 	%p13, %fd16, 0d7FF0000000000000;
	@%p13 bra 	$L__BB0_13;
	mul.f64 	%fd102, %fd15, 0d3FE45F306DC9C883;
	cvt.rni.s32.f64 	%r41, %fd102;
	cvt.rn.f64.s32 	%fd103, %r41;
	fma.rn.f64 	%fd104, %fd103, 0dBFF921FB54442D18, %fd15;
	fma.rn.f64 	%fd105, %fd103, 0dBC91A62633145C00, %fd104;
	fma.rn.f64 	%fd134, %fd103, 0dB97B839A252049C0, %fd105;
	setp.ltu.f64 	%p14, %fd16, 0d41E0000000000000;
	@%p14 bra 	$L__BB0_14;
	{ // callseq 3, 0
	.param .b64 param0;
	st.param.f64 	[param0], %fd15;
	.param .align 16 .b8 retval0[16];
	call.uni (retval0), 
	__internal_trig_reduction_slowpathd, 
	(
	param0
	);
	ld.param.f64 	%fd134, [retval0];
	ld.param.b32 	%r41, [retval0+8];
	} // callseq 3
	bra.uni 	$L__BB0_14;
$L__BB0_13:
	mov.f64 	%fd107, 0d0000000000000000;
	mul.rn.f64 	%fd134, %fd15, %fd107;
	mov.b32 	%r41, 0;
$L__BB0_14:
	shl.b32 	%r34, %r41, 6;
	cvt.u64.u32 	%rd17, %r34;
	and.b64  	%rd18, %rd17, 64;
	add.s64 	%rd20, %rd7, %rd18;
	mul.rn.f64 	%fd108, %fd134, %fd134;
	and.b32  	%r35, %r41, 1;
	setp.eq.b32 	%p15, %r35, 1;
	selp.f64 	%fd109, 0dBDA8FF8320FD8164, 0d3DE5DB65F9785EBA, %p15;
	ld.global.nc.v2.f64 	{%fd110, %fd111}, [%rd20];
	fma.rn.f64 	%fd112, %fd109, %fd108, %fd110;
	fma.rn.f64 	%fd113, %fd112, %fd108, %fd111;
	ld.global.nc.v2.f64 	{%fd114, %fd115}, [%rd20+16];
	fma.rn.f64 	%fd116, %fd113, %fd108, %fd114;
	fma.rn.f64 	%fd117, %fd116, %fd108, %fd115;
	ld.global.nc.v2.f64 	{%fd118, %fd119}, [%rd20+32];
	fma.rn.f64 	%fd120, %fd117, %fd108, %fd118;
	fma.rn.f64 	%fd121, %fd120, %fd108, %fd119;
	fma.rn.f64 	%fd122, %fd121, %fd134, %fd134;
	fma.rn.f64 	%fd123, %fd121, %fd108, 0d3FF0000000000000;
	selp.f64 	%fd124, %fd123, %fd122, %p15;
	and.b32  	%r36, %r41, 2;
	setp.eq.s32 	%p16, %r36, 0;
	mov.f64 	%fd125, 0d0000000000000000;
	sub.f64 	%fd126, %fd125, %fd124;
	selp.f64 	%fd127, %fd124, %fd126, %p16;
	cvt.rn.f64.u32 	%fd128, %r8;
	fma.rn.f64 	%fd129, %fd127, %fd128, %fd1;
	cvt.rn.f32.f64 	%f2, %fd129;
	st.global.f32 	[%rd1], %f2;
	add.f64 	%fd130, %fd130, 0d4000000000000000;
	add.s32 	%r37, %r37, 2;
	bra.uni 	$L__BB0_1;
$L__BB0_15:
	ret;

}
.func  (.param .align 16 .b8 func_retval0[16]) __internal_trig_reduction_slowpathd(
	.param .b64 __internal_trig_reduction_slowpathd_param_0
)
{
	.local .align 8 .b8 	__local_depot1[40];
	.reg .b64 	%SP;
	.reg .b64 	%SPL;
	.reg .pred 	%p<10>;
	.reg .b32 	%r<47>;
	.reg .b64 	%rd<74>;
	.reg .b64 	%fd<5>;

	mov.u64 	%SPL, __local_depot1;
	ld.param.f64 	%fd4, [__internal_trig_reduction_slowpathd_param_0];
	add.u64 	%rd1, %SPL, 0;
	{
	.reg .b32 %temp; 
	mov.b64 	{%temp, %r1}, %fd4;
	}
	shr.u32 	%r2, %r1, 20;
	and.b32  	%r3, %r2, 2047;
	setp.eq.s32 	%p1, %r3, 2047;
	mov.b32 	%r46, 0;
	@%p1 bra 	$L__BB1_9;
	add.s32 	%r20, %r3, -1024;
	mov.b64 	%rd20, %fd4;
	shl.b64 	%rd2, %rd20, 11;
	shr.u32 	%r4, %r20, 6;
	sub.s32 	%r45, 15, %r4;
	sub.s32 	%r21, 19, %r4;
	setp.lt.u32 	%p2, %r20, 128;
	selp.b32 	%r6, 18, %r21, %p2;
	setp.ge.s32 	%p3, %r45, %r6;
	mov.b64 	%rd70, 0;
	@%p3 bra 	$L__BB1_4;
	add.s32 	%r23, %r6, %r4;
	neg.s32 	%r43, %r23;
	or.b64  	%rd3, %rd2, -9223372036854775808;
	mov.b64 	%rd70, 0;
	mov.b32 	%r42, 0;
	mov.u64 	%rd25, __cudart_i2opi_d;
	mov.u32 	%r44, %r45;
$L__BB1_3:
	.pragma "nounroll";
	mul.wide.s32 	%rd22, %r42, 8;
	add.s64 	%rd23, %rd1, %rd22;
	mul.wide.s32 	%rd24, %r44, 8;
	add.s64 	%rd26, %rd25, %rd24;
	ld.global.nc.u64 	%rd27, [%rd26];
	{
	.reg .u32 %r0, %r1, %r2, %r3, %alo, %ahi, %blo, %bhi, %clo, %chi;
	mov.b64 	{%alo,%ahi}, %rd27;
	mov.b64 	{%blo,%bhi}, %rd3;
	mov.b64 	{%clo,%chi}, %rd70;
	mad.lo.cc.u32 	%r0, %alo, %blo, %clo;
	madc.hi.cc.u32 	%r1, %alo, %blo, %chi;
	madc.hi.u32 	%r2, %alo, %bhi, 0;
	mad.lo.cc.u32 	%r1, %alo, %bhi, %r1;
	madc.hi.cc.u32 	%r2, %ahi, %blo, %r2;
	madc.hi.u32 	%r3, %ahi, %bhi, 0;
	mad.lo.cc.u32 	%r1, %ahi, %blo, %r1;
	madc.lo.cc.u32 	%r2, %ahi, %bhi, %r2;
	addc.u32 	%r3, %r3, 0;
	mov.b64 	%rd28, {%r0,%r1};
	mov.b64 	%rd70, {%r2,%r3};
	}
	st.local.u64 	[%rd23], %rd28;
	add.s32 	%r44, %r44, 1;
	add.s32 	%r43, %r43, 1;
	add.s32 	%r42, %r42, 1;
	setp.ne.s32 	%p4, %r43, -15;
	mov.u32 	%r45, %r6;
	@%p4 bra 	$L__BB1_3;
$L__BB1_4:
	cvt.s64.s32 	%rd29, %r45;
	cvt.u64.u32 	%rd30, %r4;
	add.s64 	%rd31, %rd30, %rd29;
	shl.b64 	%rd32, %rd31, 3;
	add.s64 	%rd33, %rd1, %rd32;
	st.local.u64 	[%rd33+-120], %rd70;
	and.b32  	%r15, %r2, 63;
	ld.local.u64 	%rd72, [%rd1+16];
	ld.local.u64 	%rd71, [%rd1+24];
	setp.eq.s32 	%p5, %r15, 0;
	@%p5 bra 	$L__BB1_6;
	shl.b64 	%rd34, %rd71, %r15;
	shr.u64 	%rd35, %rd72, 1;
	xor.b32  	%r24, %r15, 63;
	shr.u64 	%rd36, %rd35, %r24;
	or.b64  	%rd71, %rd34, %rd36;
	ld.local.u64 	%rd37, [%rd1+8];
	shl.b64 	%rd38, %rd72, %r15;
	shr.u64 	%rd39, %rd37, 1;
	shr.u64 	%rd40, %rd39, %r24;
	or.b64  	%rd72, %rd38, %rd40;
$L__BB1_6:
	and.b32  	%r25, %r1, -2147483648;
	shr.u64 	%rd41, %rd71, 62;
	cvt.u32.u64 	%r26, %rd41;
	mov.b64 	{%r27, %r28}, %rd71;
	mov.b64 	{%r29, %r30}, %rd72;
	shf.l.wrap.b32 	%r31, %r30, %r27, 2;
	shf.l.wrap.b32 	%r32, %r27, %r28, 2;
	mov.b64 	%rd42, {%r31, %r32};
	shl.b64 	%rd43, %rd72, 2;
	shr.u64 	%rd44, %rd42, 63;
	cvt.u32.u64 	%r33, %rd44;
	add.s32 	%r34, %r33, %r26;
	setp.eq.s32 	%p6, %r25, 0;
	neg.s32 	%r35, %r34;
	selp.b32 	%r46, %r34, %r35, %p6;
	setp.gt.s64 	%p7, %rd42, -1;
	mov.b64 	%rd45, 0;
	{
	.reg .u32 %r0, %r1, %r2, %r3, %a0, %a1, %a2, %a3, %b0, %b1, %b2, %b3;
	mov.b64 	{%a0,%a1}, %rd45;
	mov.b64 	{%a2,%a3}, %rd45;
	mov.b64 	{%b0,%b1}, %rd43;
	mov.b64 	{%b2,%b3}, %rd42;
	sub.cc.u32 	%r0, %a0, %b0;
	subc.cc.u32 	%r1, %a1, %b1;
	subc.cc.u32 	%r2, %a2, %b2;
	subc.u32 	%r3, %a3, %b3;
	mov.b64 	%rd46, {%r0,%r1};
	mov.b64 	%rd47, {%r2,%r3};
	}
	xor.b32  	%r36, %r25, -2147483648;
	selp.b64 	%rd73, %rd42, %rd47, %p7;
	selp.b64 	%rd14, %rd43, %rd46, %p7;
	selp.b32 	%r17, %r25, %r36, %p7;
	clz.b64 	%r37, %rd73;
	cvt.u64.u32 	%rd15, %r37;
	setp.eq.s32 	%p8, %r37, 0;
	@%p8 bra 	$L__BB1_8;
	cvt.u32.u64 	%r38, %rd15;
	and.b32  	%r39, %r38, 63;
	shl.b64 	%rd48, %rd73, %r39;
	shr.u64 	%rd49, %rd14, 1;
	not.b32 	%r40, %r38;
	and.b32  	%r41, %r40, 63;
	shr.u64 	%rd50, %rd49, %r41;
	or.b64  	%rd73, %rd48, %rd50;
$L__BB1_8:
	mov.b64 	%rd51, -3958705157555305931;
	{
	.reg .u32 %r0, %r1, %r2, %r3, %alo, %ahi, %blo, %bhi;
	mov.b64 	{%alo,%ahi}, %rd73;
	mov.b64 	{%blo,%bhi}, %rd51;
	mul.lo.u32 	%r0, %alo, %blo;
	mul.hi.u32 	%r1, %alo, %blo;
	mad.lo.cc.u32 	%r1, %alo, %bhi, %r1;
	madc.hi.u32 	%r2, %alo, %bhi, 0;
	mad.lo.cc.u32 	%r1, %ahi, %blo, %r1;
	madc.hi.cc.u32 	%r2, %ahi, %blo, %r2;
	madc.hi.u32 	%r3, %ahi, %bhi, 0;
	mad.lo.cc.u32 	%r2, %ahi, %bhi, %r2;
	addc.u32 	%r3, %r3, 0;
	mov.b64 	%rd52, {%r0,%r1};
	mov.b64 	%rd53, {%r2,%r3};
	}
	setp.gt.s64 	%p9, %rd53, 0;
	{
	.reg .u32 %r0, %r1, %r2, %r3, %a0, %a1, %a2, %a3, %b0, %b1, %b2, %b3;
	mov.b64 	{%a0,%a1}, %rd52;
	mov.b64 	{%a2,%a3}, %rd53;
	mov.b64 	{%b0,%b1}, %rd52;
	mov.b64 	{%b2,%b3}, %rd53;
	add.cc.u32 	%r0, %a0, %b0;
	addc.cc.u32 	%r1, %a1, %b1;
	addc.cc.u32 	%r2, %a2, %b2;
	addc.u32 	%r3, %a3, %b3;
	mov.b64 	%rd54, {%r0,%r1};
	mov.b64 	%rd55, {%r2,%r3};
	}
	selp.b64 	%rd56, %rd55, %rd53, %p9;
	selp.s64 	%rd57, -1, 0, %p9;
	sub.s64 	%rd58, %rd57, %rd15;
	cvt.u64.u32 	%rd59, %r17;
	shl.b64 	%rd60, %rd59, 32;
	add.s64 	%rd61, %rd56, 1;
	shr.u64 	%rd62, %rd61, 10;
	add.s64 	%rd63, %rd62, 1;
	shr.u64 	%rd64, %rd63, 1;
	shl.b64 	%rd65, %rd58, 52;
	add.s64 	%rd66, %rd65, %rd64;
	add.s64 	%rd67, %rd66, 4602678819172646912;
	or.b64  	%rd68, %rd67, %rd60;
	mov.b64 	%fd4, %rd68;
$L__BB1_9:
	st.param.f64 	[func_retval0], %fd4;
	st.param.b32 	[func_retval0+8], %r46;
	ret;

}


// ===== COMPILED SASS (sm_100) =====

	.target	sm_100

	.elftype	@"ET_EXEC"


//--------------------- .note.nv.tkinfo           --------------------------
	.section	.note.nv.tkinfo,"",@"SHT_NOTE"
	.sectionflags	@"SHF_NOTE_NV_TKINFO"
	.tkinfo
        /*0018*/ 	.word	0x00000002
        /*0030*/ 	.string	""
        /*0030*/ 	.string	"ptxas"
        /*0030*/ 	.string	"Cuda compilation tools, release 13.0, V13.0.88"
        /*0030*/ 	.string	"Build cuda_13.0.r13.0/compiler.36424714_0"
        /*0030*/ 	.string	"-arch sm_100 -m 64 "



//--------------------- .note.nv.cuinfo           --------------------------
	.section	.note.nv.cuinfo,"",@"SHT_NOTE"
	.sectionflags	@"SHF_NOTE_NV_CUINFO"
        /*0018*/ 	.short	0x0002
        /*001a*/ 	.short	0x0064
        /*001c*/ 	.short	0x0082
	.zero		2


//--------------------- .nv.info                  --------------------------
	.section	.nv.info,"",@"SHT_CUDA_INFO"
	.align	4


	//----- nvinfo : EIATTR_REGCOUNT
	.align		4
        /*0000*/ 	.byte	0x04, 0x2f
        /*0002*/ 	.short	(.L_3 - .L_2)
	.align		4
.L_2:
        /*0004*/ 	.word	index@(_Z7VecEvalPf)
        /*0008*/ 	.word	0x00000026


	//----- nvinfo : EIATTR_FRAME_SIZE
	.align		4
.L_3:
        /*000c*/ 	.byte	0x04, 0x11
        /*000e*/ 	.short	(.L_5 - .L_4)
	.align		4
.L_4:
        /*0010*/ 	.word	index@($_Z7VecEvalPf$__internal_trig_reduction_slowpathd)
        /*0014*/ 	.word	0x00000028


	//----- nvinfo : EIATTR_FRAME_SIZE
	.align		4
.L_5:
        /*0018*/ 	.byte	0x04, 0x11
        /*001a*/ 	.short	(.L_7 - .L_6)
	.align		4
.L_6:
        /*001c*/ 	.word	index@($__internal_1_$__cuda_sm20_dsqrt_rn_f64_mediumpath_v1)
        /*0020*/ 	.word	0x00000028


	//----- nvinfo : EIATTR_FRAME_SIZE
	.align		4
.L_7:
        /*0024*/ 	.byte	0x04, 0x11
        /*0026*/ 	.short	(.L_9 - .L_8)
	.align		4
.L_8:
        /*0028*/ 	.word	index@($__internal_0_$__cuda_sm20_dblrcp_rn_slowpath_v3)
        /*002c*/ 	.word	0x00000028


	//----- nvinfo : EIATTR_FRAME_SIZE
	.align		4
.L_9:
        /*0030*/ 	.byte	0x04, 0x11
        /*0032*/ 	.short	(.L_11 - .L_10)
	.align		4
.L_10:
        /*0034*/ 	.word	index@(_Z7VecEvalPf)
        /*0038*/ 	.word	0x00000028


	//----- nvinfo : EIATTR_MIN_STACK_SIZE
	.align		4
.L_11:
        /*003c*/ 	.byte	0x04, 0x12
        /*003e*/ 	.short	(.L_13 - .L_12)
	.align		4
.L_12:
        /*0040*/ 	.word	index@(_Z7VecEvalPf)
        /*0044*/ 	.word	0x00000028
.L_13:


//--------------------- .nv.compat                --------------------------
	.section	.nv.compat,"",@"SHT_CUDA_COMPAT_INFO"
	.align	4
        /*0000*/ 	.byte	0x02, 0x09, 0x00, 0x00, 0x02, 0x02, 0x01, 0x00, 0x02, 0x05, 0x05, 0x00, 0x03, 0x07, 0x01, 0x01
        /*0010*/ 	.byte	0x02, 0x03, 0x00, 0x00, 0x02, 0x06, 0x01, 0x00, 0x04, 0x0b, 0x08, 0x00, 0x01, 0x00, 0x00, 0x00
        /*0020*/ 	.byte	0x00, 0x00, 0x00, 0x00


//--------------------- .nv.info._Z7VecEvalPf     --------------------------
	.section	.nv.info._Z7VecEvalPf,"",@"SHT_CUDA_INFO"
	.sectionflags	@""
	.align	4


	//----- nvinfo : EIATTR_CUDA_API_VERSION
	.align		4
        /*0000*/ 	.byte	0x04, 0x37
        /*0002*/ 	.short	(.L_15 - .L_14)
.L_14:
        /*0004*/ 	.word	0x00000082


	//----- nvinfo : EIATTR_KPARAM_INFO
	.align		4
.L_15:
        /*0008*/ 	.byte	0x04, 0x17
        /*000a*/ 	.short	(.L_17 - .L_16)
.L_16:
        /*000c*/ 	.word	0x00000000
        /*0010*/ 	.short	0x0000
        /*0012*/ 	.short	0x0000
        /*0014*/ 	.byte	0x00, 0xf5, 0x21, 0x00


	//----- nvinfo : EIATTR_SPARSE_MMA_MASK
	.align		4
.L_17:
        /*0018*/ 	.byte	0x03, 0x50
        /*001a*/ 	.short	0x0000


	//----- nvinfo : EIATTR_MAXREG_COUNT
	.align		4
        /*001c*/ 	.byte	0x03, 0x1b
        /*001e*/ 	.short	0x00ff


	//----- nvinfo : EIATTR_MERCURY_ISA_VERSION
	.align		4
        /*0020*/ 	.byte	0x03, 0x5f
        /*0022*/ 	.short	0x0101


	//----- nvinfo : EIATTR_VRC_CTA_INIT_COUNT
	.align		4
        /*0024*/ 	.byte	0x02, 0x4a
	.zero		1
	.zero		1


	//----- nvinfo : EIATTR_EXIT_INSTR_OFFSETS
	.align		4
        /*0028*/ 	.byte	0x04, 0x1c
        /*002a*/ 	.short	(.L_19 - .L_18)


	//   ....[0]....
.L_18:
        /*002c*/ 	.word	0x00000b00


	//----- nvinfo : EIATTR_CRS_STACK_SIZE
	.align		4
.L_19:
        /*0030*/ 	.byte	0x04, 0x1e
        /*0032*/ 	.short	(.L_21 - .L_20)
.L_20:
        /*0034*/ 	.word	0x00000000


	//----- nvinfo : EIATTR_CBANK_PARAM_SIZE
	.align		4
.L_21:
        /*0038*/ 	.byte	0x03, 0x19
        /*003a*/ 	.short	0x0008


	//----- nvinfo : EIATTR_PARAM_CBANK
	.align		4
        /*003c*/ 	.byte	0x04, 0x0a
        /*003e*/ 	.short	(.L_23 - .L_22)
	.align		4
.L_22:
        /*0040*/ 	.word	index@(.nv.constant0._Z7VecEvalPf)
        /*0044*/ 	.short	0x0380
        /*0046*/ 	.short	0x0008


	//----- nvinfo : EIATTR_SW_WAR
	.align		4
.L_23:
        /*0048*/ 	.byte	0x04, 0x36
        /*004a*/ 	.short	(.L_25 - .L_24)
.L_24:
        /*004c*/ 	.word	0x00000008
.L_25:


//--------------------- .nv.callgraph             --------------------------
	.section	.nv.callgraph,"",@"SHT_CUDA_CALLGRAPH"
	.align	4
	.sectionentsize	8
	.align		4
        /*0000*/ 	.word	0x00000000
	.align		4
        /*0004*/ 	.word	0xffffffff
	.align		4
        /*0008*/ 	.word	0x00000000
	.align		4
        /*000c*/ 	.word	0xfffffffe
	.align		4
        /*0010*/ 	.word	0x00000000
	.align		4
        /*0014*/ 	.word	0xfffffffd
	.align		4
        /*0018*/ 	.word	0x00000000
	.align		4
        /*001c*/ 	.word	0xfffffffc


//--------------------- .nv.constant4             --------------------------
	.section	.nv.constant4,"a",@progbits
	.align	8
	.align		8
.nv.constant4:
        /*0000*/ 	.dword	__cudart_i2opi_d
	.align		8
        /*0008*/ 	.dword	__cudart_sin_cos_coeffs


//--------------------- .text._Z7VecEvalPf        --------------------------
	.section	.text._Z7VecEvalPf,"ax",@progbits
	.align	128
        .global         _Z7VecEvalPf
        .type           _Z7VecEvalPf,@function
        .size           _Z7VecEvalPf,(.L_x_32 - _Z7VecEvalPf)
        .other          _Z7VecEvalPf,@"STO_CUDA_ENTRY STV_DEFAULT"
_Z7VecEvalPf:
.text._Z7VecEvalPf:
[----:B------:R-:W0:Y:S01]  /*0000*/  LDC R1, c[0x0][0x37c] ;  /* 0x0000df00ff017b82 */ /* 0x000e220000000800 */
[----:B------:R-:W1:Y:S01]  /*0010*/  S2R R6, SR_TID.X ;  /* 0x0000000000067919 */ /* 0x000e620000002100 */
[----:B------:R-:W-:Y:S01]  /*0020*/  IMAD.MOV.U32 R10, RZ, RZ, 0x0 ;  /* 0x00000000ff0a7424 */ /* 0x000fe200078e00ff */
[----:B------:R-:W-:Y:S01]  /*0030*/  BSSY.RECONVERGENT B0, `(.L_x_0) ;  /* 0x0000015000007945 */ /* 0x000fe20003800200 */
[----:B------:R-:W-:Y:S02]  /*0040*/  IMAD.MOV.U32 R11, RZ, RZ, 0x3fd80000 ;  /* 0x3fd80000ff0b7424 */ /* 0x000fe400078e00ff */
[----:B0-----:R-:W-:Y:S02]  /*0050*/  VIADD R1, R1, 0xffffffd8 ;  /* 0xffffffd801017836 */ /* 0x001fe40000000000 */
[----:B-1----:R-:W-:-:S06]  /*0060*/  VIADD R2, R6, 0x1 ;  /* 0x0000000106027836 */ /* 0x002fcc0000000000 */
[----:B------:R-:W0:Y:S08]  /*0070*/  I2F.F64.U32 R2, R2 ;  /* 0x0000000200027312 */ /* 0x000e300000201800 */
[----:B0-----:R-:W0:Y:S01]  /*0080*/  MUFU.RSQ64H R5, R3 ;  /* 0x0000000300057308 */ /* 0x001e220000001c00 */
[----:B------:R-:W-:-:S05]  /*0090*/  VIADD R4, R3, 0xfcb00000 ;  /* 0xfcb0000003047836 */ /* 0x000fca0000000000 */
[----:B------:R-:W-:Y:S01]  /*00a0*/  ISETP.GE.U32.AND P0, PT, R4, 0x7ca00000, PT ;  /* 0x7ca000000400780c */ /* 0x000fe20003f06070 */
[----:B0-----:R-:W-:-:S08]  /*00b0*/  DMUL R8, R4, R4 ;  /* 0x0000000404087228 */ /* 0x001fd00000000000 */
[----:B------:R-:W-:-:S08]  /*00c0*/  DFMA R8, R2, -R8, 1 ;  /* 0x3ff000000208742b */ /* 0x000fd00000000808 */
[----:B------:R-:W-:Y:S02]  /*00d0*/  DFMA R10, R8, R10, 0.5 ;  /* 0x3fe00000080a742b */ /* 0x000fe4000000000a */
[----:B------:R-:W-:-:S08]  /*00e0*/  DMUL R8, R4, R8 ;  /* 0x0000000804087228 */ /* 0x000fd00000000000 */
[----:B------:R-:W-:-:S08]  /*00f0*/  DFMA R8, R10, R8, R4 ;  /* 0x000000080a08722b */ /* 0x000fd00000000004 */
[----:B------:R-:W-:Y:S02]  /*0100*/  DMUL R10, R2, R8 ;  /* 0x00000008020a7228 */ /* 0x000fe40000000000 */
[----:B------:R-:W-:Y:S02]  /*0110*/  VIADD R17, R9, 0xfff00000 ;  /* 0xfff0000009117836 */ /* 0x000fe40000000000 */
[----:B------:R-:W-:-:S04]  /*0120*/  IMAD.MOV.U32 R16, RZ, RZ, R8 ;  /* 0x000000ffff107224 */ /* 0x000fc800078e0008 */
[----:B------:R-:W-:-:S08]  /*0130*/  DFMA R12, R10, -R10, R2 ;  /* 0x8000000a0a0c722b */ /* 0x000fd00000000002 */
[----:B------:R-:W-:Y:S01]  /*0140*/  DFMA R14, R12, R16, R10 ;  /* 0x000000100c0e722b */ /* 0x000fe2000000000a */
[----:B------:R-:W-:Y:S10]  /*0150*/  @!P0 BRA `(.L_x_1) ;  /* 0x0000000000088947 */ /* 0x000ff40003800000 */
[----:B------:R-:W-:-:S07]  /*0160*/  MOV R0, 0x180 ;  /* 0x0000018000007802 */ /* 0x000fce0000000f00 */
[----:B------:R-:W-:Y:S05]  /*0170*/  CALL.REL.NOINC `($__internal_1_$__cuda_sm20_dsqrt_rn_f64_mediumpath_v1) ;  /* 0x0000001000b07944 */ /* 0x000fea0003c00000 */
.L_x_1:
[----:B------:R-:W-:Y:S05]  /*0180*/  BSYNC.RECONVERGENT B0 ;  /* 0x0000000000007941 */ /* 0x000fea0003800200 */
.L_x_0:
[----:B------:R-:W0:Y:S01]  /*0190*/  MUFU.RCP64H R3, R15 ;  /* 0x0000000f00037308 */ /* 0x000e220000001800 */
[----:B------:R-:W-:Y:S01]  /*01a0*/  VIADD R2, R15, 0x300402 ;  /* 0x003004020f027836 */ /* 0x000fe20000000000 */
[----:B------:R-:W-:Y:S04]  /*01b0*/  BSSY.RECONVERGENT B0, `(.L_x_2) ;  /* 0x000000e000007945 */ /* 0x000fe80003800200 */
[----:B------:R-:W-:Y:S01]  /*01c0*/  FSETP.GEU.AND P0, PT, |R2|, 5.8789094863358348022e-39, PT ;  /* 0x004004020200780b */ /* 0x000fe20003f0e200 */
[----:B0-----:R-:W-:-:S08]  /*01d0*/  DFMA R4, R2, -R14, 1 ;  /* 0x3ff000000204742b */ /* 0x001fd0000000080e */
[----:B------:R-:W-:-:S08]  /*01e0*/  DFMA R4, R4, R4, R4 ;  /* 0x000000040404722b */ /* 0x000fd00000000004 */
[----:B------:R-:W-:-:S08]  /*01f0*/  DFMA R4, R2, R4, R2 ;  /* 0x000000040204722b */ /* 0x000fd00000000002 */
[----:B------:R-:W-:-:S08]  /*0200*/  DFMA R24, R4, -R14, 1 ;  /* 0x3ff000000418742b */ /* 0x000fd0000000080e */
[----:B------:R-:W-:Y:S01]  /*0210*/  DFMA R24, R4, R24, R4 ;  /* 0x000000180418722b */ /* 0x000fe20000000004 */
[----:B------:R-:W-:Y:S10]  /*0220*/  @P0 BRA `(.L_x_3) ;  /* 0x0000000000180947 */ /* 0x000ff40003800000 */
[----:B------:R-:W-:Y:S01]  /*0230*/  LOP3.LUT R0, R15, 0x7fffffff, RZ, 0xc0, !PT ;  /* 0x7fffffff0f007812 */ /* 0x000fe200078ec0ff */
[----:B------:R-:W-:Y:S02]  /*0240*/  IMAD.MOV.U32 R10, RZ, RZ, R14 ;  /* 0x000000ffff0a7224 */ /* 0x000fe400078e000e */
[----:B------:R-:W-:Y:S02]  /*0250*/  IMAD.MOV.U32 R11, RZ, RZ, R15 ;  /* 0x000000ffff0b7224 */ /* 0x000fe400078e000f */
[----:B------:R-:W-:Y:S01]  /*0260*/  VIADD R7, R0, 0xfff00000 ;  /* 0xfff0000000077836 */ /* 0x000fe20000000000 */
[----:B------:R-:W-:-:S07]  /*0270*/  MOV R0, 0x290 ;  /* 0x0000029000007802 */ /* 0x000fce0000000f00 */
[----:B------:R-:W-:Y:S05]  /*0280*/  CALL.REL.NOINC `($__internal_0_$__cuda_sm20_dblrcp_rn_slowpath_v3) ;  /* 0x0000000c00c07944 */ /* 0x000fea0003c00000 */
.L_x_3:
[----:B------:R-:W-:Y:S05]  /*0290*/  BSYNC.RECONVERGENT B0 ;  /* 0x0000000000007941 */ /* 0x000fea0003800200 */
.L_x_2:
[----:B------:R-:W0:Y:S01]  /*02a0*/  I2F.F64.U32 R10, R6 ;  /* 0x00000006000a7312 */ /* 0x000e220000201800 */
[----:B------:R-:W-:Y:S01]  /*02b0*/  UMOV UR4, 0x9999999a ;  /* 0x9999999a00047882 */ /* 0x000fe20000000000 */
[----:B------:R-:W-:Y:S01]  /*02c0*/  UMOV UR5, 0x3fb99999 ;  /* 0x3fb9999900057882 */ /* 0x000fe20000000000 */
[----:B------:R-:W1:Y:S01]  /*02d0*/  LDC.64 R12, c[0x0][0x380] ;  /* 0x0000e000ff0c7b82 */ /* 0x000e620000000a00 */
[----:B------:R-:W-:Y:S01]  /*02e0*/  IMAD.MOV.U32 R0, RZ, RZ, -0x64 ;  /* 0xffffff9cff007424 */ /* 0x000fe200078e00ff */
[----:B------:R-:W2:Y:S01]  /*02f0*/  LDCU.64 UR6, c[0x4][0x8] ;  /* 0x01000100ff0677ac */ /* 0x000ea20008000a00 */
[----:B0-----:R-:W-:Y:S01]  /*0300*/  DMUL R10, R10, UR4 ;  /* 0x000000040a0a7c28 */ /* 0x001fe20008000000 */
[----:B------:R-:W-:Y:S01]  /*0310*/  UMOV UR4, 0x6dc9c883 ;  /* 0x6dc9c88300047882 */ /* 0x000fe20000000000 */
[----:B------:R-:W-:-:S06]  /*0320*/  UMOV UR5, 0x3fe45f30 ;  /* 0x3fe45f3000057882 */ /* 0x000fcc0000000000 */
[C---:B------:R-:W-:Y:S01]  /*0330*/  DMUL R2, R10.reuse, UR4 ;  /* 0x000000040a027c28 */ /* 0x040fe20008000000 */
[----:B------:R-:W-:Y:S01]  /*0340*/  UMOV UR4, 0x54442d18 ;  /* 0x54442d1800047882 */ /* 0x000fe20000000000 */
[----:B------:R-:W-:Y:S01]  /*0350*/  UMOV UR5, 0x3ff921fb ;  /* 0x3ff921fb00057882 */ /* 0x000fe20000000000 */
[----:B------:R-:W-:Y:S01]  /*0360*/  DSETP.NEU.AND P0, PT, R10, +INF , PT ;  /* 0x7ff000000a00742a */ /* 0x000fe20003f0d000 */
[----:B-1----:R-:W-:-:S05]  /*0370*/  IMAD.WIDE.U32 R6, R6, 0x4, R12 ;  /* 0x0000000406067825 */ /* 0x002fca00078e000c */
[----:B------:R-:W-:Y:S01]  /*0380*/  DSETP.LTU.OR P2, PT, R10, 2.14748364800000000000e+09, !P0 ;  /* 0x41e000000a00742a */ /* 0x000fe20004749400 */
[----:B------:R-:W0:Y:S08]  /*0390*/  F2I.F64 R2, R2 ;  /* 0x0000000200027311 */ /* 0x000e300000301100 */
[----:B0-----:R0:W1:Y:S02]  /*03a0*/  I2F.F64 R4, R2 ;  /* 0x0000000200047312 */ /* 0x0010640000201c00 */
[----:B0-----:R-:W-:Y:S01]  /*03b0*/  SEL R2, R2, RZ, P0 ;  /* 0x000000ff02027207 */ /* 0x001fe20000000000 */
[----:B-1----:R-:W-:Y:S01]  /*03c0*/  DFMA R8, R4, -UR4, R10 ;  /* 0x8000000404087c2b */ /* 0x002fe2000800000a */
[----:B------:R-:W-:Y:S01]  /*03d0*/  UMOV UR4, 0x33145c00 ;  /* 0x33145c0000047882 */ /* 0x000fe20000000000 */
[----:B------:R-:W-:-:S06]  /*03e0*/  UMOV UR5, 0x3c91a626 ;  /* 0x3c91a62600057882 */ /* 0x000fcc0000000000 */
[----:B------:R-:W-:Y:S01]  /*03f0*/  DFMA R8, R4, -UR4, R8 ;  /* 0x8000000404087c2b */ /* 0x000fe20008000008 */
[----:B------:R-:W-:Y:S01]  /*0400*/  UMOV UR4, 0x252049c0 ;  /* 0x252049c000047882 */ /* 0x000fe20000000000 */
[----:B------:R-:W-:-:S06]  /*0410*/  UMOV UR5, 0x397b839a ;  /* 0x397b839a00057882 */ /* 0x000fcc0000000000 */
[----:B------:R-:W-:Y:S01]  /*0420*/  DFMA R8, R4, -UR4, R8 ;  /* 0x8000000404087c2b */ /* 0x000fe20008000008 */
[----:B------:R-:W0:Y:S01]  /*0430*/  LDCU.64 UR4, c[0x0][0x358] ;  /* 0x00006b00ff0477ac */ /* 0x000e220008000a00 */
[----:B------:R-:W-:-:S10]  /*0440*/  DMUL R4, RZ, +INF ;  /* 0x7ff00000ff047828 */ /* 0x000fd40000000000 */
[----:B------:R-:W-:Y:S02]  /*0450*/  FSEL R4, R4, R8, !P0 ;  /* 0x0000000804047208 */ /* 0x000fe40004000000 */
[----:B------:R-:W-:Y:S02]  /*0460*/  FSEL R5, R5, R9, !P0 ;  /* 0x0000000905057208 */ /* 0x000fe40004000000 */
[----:B--2---:R-:W-:-:S07]  /*0470*/  CS2R R8, SRZ ;  /* 0x0000000000087805 */ /* 0x004fce000001ff00 */
.L_x_13:
[----:B------:R-:W-:Y:S01]  /*0480*/  BSSY.RECONVERGENT B0, `(.L_x_4) ;  /* 0x000000c000007945 */ /* 0x000fe20003800200 */
[----:B------:R-:W-:Y:S02]  /*0490*/  IMAD.MOV.U32 R3, RZ, RZ, R2 ;  /* 0x000000ffff037224 */ /* 0x000fe400078e0002 */
[----:B------:R-:W-:Y:S02]  /*04a0*/  IMAD.MOV.U32 R26, RZ, RZ, R4 ;  /* 0x000000ffff1a7224 */ /* 0x000fe400078e0004 */
[----:B------:R-:W-:Y:S01]  /*04b0*/  IMAD.MOV.U32 R27, RZ, RZ, R5 ;  /* 0x000000ffff1b7224 */ /* 0x000fe200078e0005 */
[----:B-1----:R-:W-:Y:S06]  /*04c0*/  @P2 BRA `(.L_x_5) ;  /* 0x00000000001c2947 */ /* 0x002fec0003800000 */
[----:B------:R-:W-:Y:S01]  /*04d0*/  IMAD.MOV.U32 R14, RZ, RZ, R10 ;  /* 0x000000ffff0e7224 */ /* 0x000fe200078e000a */
[----:B------:R-:W-:Y:S01]  /*04e0*/  MOV R22, 0x510 ;  /* 0x0000051000167802 */ /* 0x000fe20000000f00 */
[----:B------:R-:W-:-:S07]  /*04f0*/  IMAD.MOV.U32 R27, RZ, RZ, R11 ;  /* 0x000000ffff1b7224 */ /* 0x000fce00078e000b */
[----:B0-----:R-:W-:Y:S05]  /*0500*/  CALL.REL.NOINC `($_Z7VecEvalPf$__internal_trig_reduction_slowpathd) ;  /* 0x0000001000787944 */ /* 0x001fea0003c00000 */
[----:B------:R-:W-:Y:S02]  /*0510*/  IMAD.MOV.U32 R3, RZ, RZ, R12 ;  /* 0x000000ffff037224 */ /* 0x000fe400078e000c */
[----:B------:R-:W-:Y:S02]  /*0520*/  IMAD.MOV.U32 R26, RZ, RZ, R28 ;  /* 0x000000ffff1a7224 */ /* 0x000fe400078e001c */
[----:B------:R-:W-:-:S07]  /*0530*/  IMAD.MOV.U32 R27, RZ, RZ, R29 ;  /* 0x000000ffff1b7224 */ /* 0x000fce00078e001d */
.L_x_5:
[----:B0-----:R-:W-:Y:S05]  /*0540*/  BSYNC.RECONVERGENT B0 ;  /* 0x0000000000007941 */ /* 0x001fea0003800200 */
.L_x_4:
[----:B------:R-:W-:-:S05]  /*0550*/  IMAD.SHL.U32 R12, R3, 0x40, RZ ;  /* 0x00000040030c7824 */ /* 0x000fca00078e00ff */
[----:B------:R-:W-:-:S04]  /*0560*/  LOP3.LUT R12, R12, 0x40, RZ, 0xc0, !PT ;  /* 0x000000400c0c7812 */ /* 0x000fc800078ec0ff */
[----:B------:R-:W-:-:S05]  /*0570*/  IADD3 R30, P0, PT, R12, UR6, RZ ;  /* 0x000000060c1e7c10 */ /* 0x000fca000ff1e0ff */
[----:B------:R-:W-:-:S05]  /*0580*/  IMAD.X R31, RZ, RZ, UR7, P0 ;  /* 0x00000007ff1f7e24 */ /* 0x000fca00080e06ff */
[----:B------:R-:W2:Y:S04]  /*0590*/  LDG.E.128.CONSTANT R12, desc[UR4][R30.64] ;  /* 0x000000041e0c7981 */ /* 0x000ea8000c1e9d00 */
[----:B------:R-:W3:Y:S04]  /*05a0*/  LDG.E.128.CONSTANT R16, desc[UR4][R30.64+0x10] ;  /* 0x000010041e107981 */ /* 0x000ee8000c1e9d00 */
[----:B------:R-:W4:Y:S01]  /*05b0*/  LDG.E.128.CONSTANT R20, desc[UR4][R30.64+0x20] ;  /* 0x000020041e147981 */ /* 0x000f22000c1e9d00 */
[----:B------:R-:W-:Y:S01]  /*05c0*/  LOP3.LUT R28, R3, 0x1, RZ, 0xc0, !PT ;  /* 0x00000001031c7812 */ /* 0x000fe200078ec0ff */
[----:B------:R-:W-:Y:S01]  /*05d0*/  IMAD.MOV.U32 R32, RZ, RZ, 0x20fd8164 ;  /* 0x20fd8164ff207424 */ /* 0x000fe200078e00ff */
[----:B------:R-:W-:Y:S01]  /*05e0*/  BSSY.RECONVERGENT B0, `(.L_x_6) ;  /* 0x0000030000007945 */ /* 0x000fe20003800200 */
[----:B------:R-:W-:Y:S01]  /*05f0*/  IMAD.MOV.U32 R33, RZ, RZ, 0x3da8ff83 ;  /* 0x3da8ff83ff217424 */ /* 0x000fe200078e00ff */
[----:B------:R-:W-:Y:S01]  /*0600*/  ISETP.NE.U32.AND P0, PT, R28, 0x1, PT ;  /* 0x000000011c00780c */ /* 0x000fe20003f05070 */
[----:B------:R-:W-:-:S03]  /*0610*/  DMUL R28, R26, R26 ;  /* 0x0000001a1a1c7228 */ /* 0x000fc60000000000 */
[----:B------:R-:W-:Y:S02]  /*0620*/  FSEL R32, R32, -8.06006814911005101289e+34, !P0 ;  /* 0xf9785eba20207808 */ /* 0x000fe40004000000 */
[----:B------:R-:W-:-:S06]  /*0630*/  FSEL R33, -R33, 0.11223486810922622681, !P0 ;  /* 0x3de5db6521217808 */ /* 0x000fcc0004000100 */
[----:B--2---:R-:W-:-:S08]  /*0640*/  DFMA R12, R28, R32, R12 ;  /* 0x000000201c0c722b */ /* 0x004fd0000000000c */
[----:B------:R-:W-:-:S08]  /*0650*/  DFMA R12, R28, R12, R14 ;  /* 0x0000000c1c0c722b */ /* 0x000fd0000000000e */
[----:B---3--:R-:W-:-:S08]  /*0660*/  DFMA R12, R28, R12, R16 ;  /* 0x0000000c1c0c722b */ /* 0x008fd00000000010 */
[----:B------:R-:W-:-:S08]  /*0670*/  DFMA R12, R28, R12, R18 ;  /* 0x0000000c1c0c722b */ /* 0x000fd00000000012 */
[----:B----4-:R-:W-:-:S08]  /*0680*/  DFMA R12, R28, R12, R20 ;  /* 0x0000000c1c0c722b */ /* 0x010fd00000000014 */
[----:B------:R-:W-:-:S08]  /*0690*/  DFMA R12, R28, R12, R22 ;  /* 0x0000000c1c0c722b */ /* 0x000fd00000000016 */
[----:B------:R-:W-:Y:S02]  /*06a0*/  DFMA R14, R12, R26, R26 ;  /* 0x0000001a0c0e722b */ /* 0x000fe4000000001a */
[----:B------:R-:W-:-:S10]  /*06b0*/  DFMA R12, R28, R12, 1 ;  /* 0x3ff000001c0c742b */ /* 0x000fd4000000000c */
[----:B------:R-:W-:Y:S02]  /*06c0*/  FSEL R14, R12, R14, !P0 ;  /* 0x0000000e0c0e7208 */ /* 0x000fe40004000000 */
[----:B------:R-:W-:Y:S02]  /*06d0*/  FSEL R15, R13, R15, !P0 ;  /* 0x0000000f0d0f7208 */ /* 0x000fe40004000000 */
[----:B------:R-:W-:-:S04]  /*06e0*/  LOP3.LUT P0, RZ, R3, 0x2, RZ, 0xc0, !PT ;  /* 0x0000000203ff7812 */ /* 0x000fc8000780c0ff */
[----:B------:R-:W-:-:S10]  /*06f0*/  DADD R12, RZ, -R14 ;  /* 0x00000000ff0c7229 */ /* 0x000fd4000000080e */
[----:B------:R-:W-:Y:S02]  /*0700*/  FSEL R12, R14, R12, !P0 ;  /* 0x0000000c0e0c7208 */ /* 0x000fe40004000000 */
[----:B------:R-:W-:-:S06]  /*0710*/  FSEL R13, R15, R13, !P0 ;  /* 0x0000000d0f0d7208 */ /* 0x000fcc0004000000 */
[----:B------:R-:W-:-:S08]  /*0720*/  DADD R16, R12, R12 ;  /* 0x000000000c107229 */ /* 0x000fd0000000000c */
[----:B------:R-:W-:-:S14]  /*0730*/  DSETP.NEU.AND P0, PT, |R16|, +INF , PT ;  /* 0x7ff000001000742a */ /* 0x000fdc0003f0d200 */
[----:B------:R-:W-:Y:S01]  /*0740*/  @!P0 DMUL R26, RZ, R16 ;  /* 0x00000010ff1a8228 */ /* 0x000fe20000000000 */
[----:B------:R-:W-:Y:S01]  /*0750*/  @!P0 IMAD.MOV.U32 R3, RZ, RZ, RZ ;  /* 0x000000ffff038224 */ /* 0x000fe200078e00ff */
[----:B------:R-:W-:Y:S09]  /*0760*/  @!P0 BRA `(.L_x_7) ;  /* 0x00000000005c8947 */ /* 0x000ff20003800000 */
[----:B------:R-:W-:Y:S01]  /*0770*/  UMOV UR8, 0x6dc9c883 ;  /* 0x6dc9c88300087882 */ /* 0x000fe20000000000 */
[----:B------:R-:W-:Y:S01]  /*0780*/  UMOV UR9, 0x3fe45f30 ;  /* 0x3fe45f3000097882 */ /* 0x000fe20000000000 */
[C---:B------:R-:W-:Y:S02]  /*0790*/  DSETP.GE.AND P0, PT, |R16|.reuse, 2.14748364800000000000e+09, PT ;  /* 0x41e000001000742a */ /* 0x040fe40003f06200 */
[----:B------:R-:W-:Y:S01]  /*07a0*/  DMUL R12, R16, UR8 ;  /* 0x00000008100c7c28 */ /* 0x000fe20008000000 */
[----:B------:R-:W-:Y:S01]  /*07b0*/  UMOV UR8, 0x54442d18 ;  /* 0x54442d1800087882 */ /* 0x000fe20000000000 */
[----:B------:R-:W-:-:S04]  /*07c0*/  UMOV UR9, 0x3ff921fb ;  /* 0x3ff921fb00097882 */ /* 0x000fc80000000000 */
[----:B------:R-:W0:Y:S08]  /*07d0*/  F2I.F64 R3, R12 ;  /* 0x0000000c00037311 */ /* 0x000e300000301100 */
[----:B0-----:R-:W0:Y:S02]  /*07e0*/  I2F.F64 R26, R3 ;  /* 0x00000003001a7312 */ /* 0x001e240000201c00 */
[----:B0-----:R-:W-:Y:S01]  /*07f0*/  DFMA R14, R26, -UR8, R16 ;  /* 0x800000081a0e7c2b */ /* 0x001fe20008000010 */
[----:B------:R-:W-:Y:S01]  /*0800*/  UMOV UR8, 0x33145c00 ;  /* 0x33145c0000087882 */ /* 0x000fe20000000000 */
[----:B------:R-:W-:-:S06]  /*0810*/  UMOV UR9, 0x3c91a626 ;  /* 0x3c91a62600097882 */ /* 0x000fcc0000000000 */
[----:B------:R-:W-:Y:S01]  /*0820*/  DFMA R14, R26, -UR8, R14 ;  /* 0x800000081a0e7c2b */ /* 0x000fe2000800000e */
[----:B------:R-:W-:Y:S01]  /*0830*/  UMOV UR8, 0x252049c0 ;  /* 0x252049c000087882 */ /* 0x000fe20000000000 */
[----:B------:R-:W-:-:S06]  /*0840*/  UMOV UR9, 0x397b839a ;  /* 0x397b839a00097882 */ /* 0x000fcc0000000000 */
[----:B------:R-:W-:Y:S01]  /*0850*/  DFMA R26, R26, -UR8, R14 ;  /* 0x800000081a1a7c2b */ /* 0x000fe2000800000e */
[----:B------:R-:W-:Y:S10]  /*0860*/  @!P0 BRA `(.L_x_7) ;  /* 0x00000000001c8947 */ /* 0x000ff40003800000 */
[----:B------:R-:W-:Y:S01]  /*0870*/  IMAD.MOV.U32 R14, RZ, RZ, R16 ;  /* 0x000000ffff0e7224 */ /* 0x000fe200078e0010 */
[----:B------:R-:W-:Y:S01]  /*0880*/  MOV R22, 0x8b0 ;  /* 0x000008b000167802 */ /* 0x000fe20000000f00 */
[----:B------:R-:W-:-:S07]  /*0890*/  IMAD.MOV.U32 R27, RZ, RZ, R17 ;  /* 0x000000ffff1b7224 */ /* 0x000fce00078e0011 */
[----:B------:R-:W-:Y:S05]  /*08a0*/  CALL.REL.NOINC `($_Z7VecEvalPf$__internal_trig_reduction_slowpathd) ;  /* 0x0000000c00907944 */ /* 0x000fea0003c00000 */
[----:B------:R-:W-:Y:S02]  /*08b0*/  IMAD.MOV.U32 R3, RZ, RZ, R12 ;  /* 0x000000ffff037224 */ /* 0x000fe400078e000c */
[----:B------:R-:W-:Y:S02]  /*08c0*/  IMAD.MOV.U32 R26, RZ, RZ, R28 ;  /* 0x000000ffff1a7224 */ /* 0x000fe400078e001c */
[----:B------:R-:W-:-:S07]  /*08d0*/  IMAD.MOV.U32 R27, RZ, RZ, R29 ;  /* 0x000000ffff1b7224 */ /* 0x000fce00078e001d */
.L_x_7:
[----:B------:R-:W-:Y:S05]  /*08e0*/  BSYNC.RECONVERGENT B0 ;  /* 0x0000000000007941 */ /* 0x000fea0003800200 */
.L_x_6:
        /* <DEDUP_REMOVED lines=8> */
[----:B------:R-:W-:-:S02]  /*0970*/  IMAD.MOV.U32 R32, RZ, RZ, 0x20fd8164 ;  /* 0x20fd8164ff207424 */ /* 0x000fc400078e00ff */
        /* <DEDUP_REMOVED lines=15> */
[----:B------:R-:W-:Y:S01]  /*0a70*/  LOP3.LUT P0, RZ, R3, 0x2, RZ, 0xc0, !PT ;  /* 0x0000000203ff7812 */ /* 0x000fe2000780c0ff */
[----:B------:R-:W-:-:S03]  /*0a80*/  VIADD R3, R0, 0x65 ;  /* 0x0000006500037836 */ /* 0x000fc60000000000 */
[----:B------:R-:W-:-:S10]  /*0a90*/  DADD R12, RZ, -R14 ;  /* 0x00000000ff0c7229 */ /* 0x000fd4000000080e */
[----:B------:R-:W-:Y:S02]  /*0aa0*/  FSEL R12, R14, R12, !P0 ;  /* 0x0000000c0e0c7208 */ /* 0x000fe40004000000 */
[----:B------:R-:W-:Y:S02]  /*0ab0*/  FSEL R13, R15, R13, !P0 ;  /* 0x0000000d0f0d7208 */ /* 0x000fe40004000000 */
[----:B------:R-:W-:-:S04]  /*0ac0*/  ISETP.NE.AND P0, PT, R3, 0x65, PT ;  /* 0x000000650300780c */ /* 0x000fc80003f05270 */
[----:B------:R-:W-:-:S10]  /*0ad0*/  DFMA R12, R8, R12, R24 ;  /* 0x0000000c080c722b */ /* 0x000fd40000000018 */
[----:B------:R-:W0:Y:S02]  /*0ae0*/  F2F.F32.F64 R13, R12 ;  /* 0x0000000c000d7310 */ /* 0x000e240000301000 */
[----:B0-----:R0:W-:Y:S01]  /*0af0*/  STG.E desc[UR4][R6.64], R13 ;  /* 0x0000000d06007986 */ /* 0x0011e2000c101904 */
[----:B------:R-:W-:Y:S05]  /*0b00*/  @!P0 EXIT ;  /* 0x000000000000894d */ /* 0x000fea0003800000 */
[----:B------:R-:W-:Y:S01]  /*0b10*/  BSSY.RECONVERGENT B0, `(.L_x_8) ;  /* 0x000000c000007945 */ /* 0x000fe20003800200 */
[----:B------:R-:W-:Y:S02]  /*0b20*/  IMAD.MOV.U32 R30, RZ, RZ, R2 ;  /* 0x000000ffff1e7224 */ /* 0x000fe400078e0002 */
[----:B------:R-:W-:Y:S02]  /*0b30*/  IMAD.MOV.U32 R26, RZ, RZ, R4 ;  /* 0x000000ffff1a7224 */ /* 0x000fe400078e0004 */
[----:B------:R-:W-:Y:S01]  /*0b40*/  IMAD.MOV.U32 R27, RZ, RZ, R5 ;  /* 0x000000ffff1b7224 */ /* 0x000fe200078e0005 */
[----:B------:R-:W-:Y:S06]  /*0b50*/  @P2 BRA `(.L_x_9) ;  /* 0x00000000001c2947 */ /* 0x000fec0003800000 */
[----:B------:R-:W-:Y:S01]  /*0b60*/  IMAD.MOV.U32 R14, RZ, RZ, R10 ;  /* 0x000000ffff0e7224 */ /* 0x000fe200078e000a */
[----:B------:R-:W-:Y:S01]  /*0b70*/  MOV R22, 0xba0 ;  /* 0x00000ba000167802 */ /* 0x000fe20000000f00 */
[----:B------:R-:W-:-:S07]  /*0b80*/  IMAD.MOV.U32 R27, RZ, RZ, R11 ;  /* 0x000000ffff1b7224 */ /* 0x000fce00078e000b */
[----:B0-----:R-:W-:Y:S05]  /*0b90*/  CALL.REL.NOINC `($_Z7VecEvalPf$__internal_trig_reduction_slowpathd) ;  /* 0x0000000800d47944 */ /* 0x001fea0003c00000 */
[----:B------:R-:W-:Y:S02]  /*0ba0*/  IMAD.MOV.U32 R30, RZ, RZ, R12 ;  /* 0x000000ffff1e7224 */ /* 0x000fe400078e000c */
[----:B------:R-:W-:Y:S02]  /*0bb0*/  IMAD.MOV.U32 R26, RZ, RZ, R28 ;  /* 0x000000ffff1a7224 */ /* 0x000fe400078e001c */
[----:B------:R-:W-:-:S07]  /*0bc0*/  IMAD.MOV.U32 R27, RZ, RZ, R29 ;  /* 0x000000ffff1b7224 */ /* 0x000fce00078e001d */
.L_x_9:
[----:B------:R-:W-:Y:S05]  /*0bd0*/  BSYNC.RECONVERGENT B0 ;  /* 0x0000000000007941 */ /* 0x000fea0003800200 */
.L_x_8:
[----:B------:R-:W-:-:S05]  /*0be0*/  IMAD.SHL.U32 R12, R30, 0x40, RZ ;  /* 0x000000401e0c7824 */ /* 0x000fca00078e00ff */
[----:B------:R-:W-:-:S04]  /*0bf0*/  LOP3.LUT R12, R12, 0x40, RZ, 0xc0, !PT ;  /* 0x000000400c0c7812 */ /* 0x000fc800078ec0ff */
[----:B------:R-:W-:-:S05]  /*0c00*/  IADD3 R34, P0, PT, R12, UR6, RZ ;  /* 0x000000060c227c10 */ /* 0x000fca000ff1e0ff */
[----:B------:R-:W-:-:S05]  /*0c10*/  IMAD.X R35, RZ, RZ, UR7, P0 ;  /* 0x00000007ff237e24 */ /* 0x000fca00080e06ff */
[----:B0-----:R-:W2:Y:S04]  /*0c20*/  LDG.E.128.CONSTANT R12, desc[UR4][R34.64] ;  /* 0x00000004220c7981 */ /* 0x001ea8000c1e9d00 */
        /* <DEDUP_REMOVED lines=26> */
[----:B------:R-:W-:Y:S05]  /*0dd0*/  @!P0 BRA `(.L_x_11) ;  /* 0x0000000000548947 */ /* 0x000fea0003800000 */
[----:B------:R-:W-:Y:S01]  /*0de0*/  UMOV UR8, 0x6dc9c883 ;  /* 0x6dc9c88300087882 */ /* 0x000fe20000000000 */
[----:B------:R-:W-:Y:S01]  /*0df0*/  UMOV UR9, 0x3fe45f30 ;  /* 0x3fe45f3000097882 */ /* 0x000fe20000000000 */
[C---:B------:R-:W-:Y:S02]  /*0e00*/  DSETP.GE.AND P0, PT, |R14|.reuse, 2.14748364800000000000e+09, PT ;  /* 0x41e000000e00742a */ /* 0x040fe40003f06200 */
[----:B------:R-:W-:Y:S01]  /*0e10*/  DMUL R26, R14, UR8 ;  /* 0x000000080e1a7c28 */ /* 0x000fe20008000000 */
[----:B------:R-:W-:Y:S01]  /*0e20*/  UMOV UR8, 0x54442d18 ;  /* 0x54442d1800087882 */ /* 0x000fe20000000000 */
[----:B------:R-:W-:-:S08]  /*0e30*/  UMOV UR9, 0x3ff921fb ;  /* 0x3ff921fb00097882 */ /* 0x000fd00000000000 */
        /* <DEDUP_REMOVED lines=11> */
[----:B------:R-:W-:-:S07]  /*0ef0*/  MOV R22, 0xf10 ;  /* 0x00000f1000167802 */ /* 0x000fce0000000f00 */
[----:B------:R-:W-:Y:S05]  /*0f00*/  CALL.REL.NOINC `($_Z7VecEvalPf$__internal_trig_reduction_slowpathd) ;  /* 0x0000000400f87944 */ /* 0x000fea0003c00000 */
[----:B------:R-:W-:Y:S01]  /*0f10*/  IMAD.MOV.U32 R26, RZ, RZ, R12 ;  /* 0x000000ffff1a7224 */ /* 0x000fe200078e000c */
[----:B------:R-:W-:Y:S06]  /*0f20*/  BRA `(.L_x_12) ;  /* 0x0000000000087947 */ /* 0x000fec0003800000 */
.L_x_11:
[----:B------:R-:W-:Y:S01]  /*0f30*/  DMUL R28, RZ, R14 ;  /* 0x0000000eff1c7228 */ /* 0x000fe20000000000 */
[----:B------:R-:W-:-:S10]  /*0f40*/  IMAD.MOV.U32 R26, RZ, RZ, RZ ;  /* 0x000000ffff1a7224 */ /* 0x000fd400078e00ff */
.L_x_12:
[----:B------:R-:W-:Y:S05]  /*0f50*/  BSYNC.RECONVERGENT B0 ;  /* 0x0000000000007941 */ /* 0x000fea0003800200 */
.L_x_10:
        /* <DEDUP_REMOVED lines=9> */
[----:B------:R-:W-:Y:S01]  /*0ff0*/  DMUL R30, R28, R28 ;  /* 0x0000001c1c1e7228 */ /* 0x000fe20000000000 */
[----:B------:R-:W-:Y:S01]  /*1000*/  VIADD R0, R0, 0x2 ;  /* 0x0000000200007836 */ /* 0x000fe20000000000 */
[----:B------:R-:W-:Y:S01]  /*1010*/  ISETP.NE.U32.AND P0, PT, R27, 0x1, PT ;  /* 0x000000011b00780c */ /* 0x000fe20003f05070 */
[----:B------:R-:W-:Y:S01]  /*1020*/  IMAD.MOV.U32 R27, RZ, RZ, 0x3da8ff83 ;  /* 0x3da8ff83ff1b7424 */ /* 0x000fe200078e00ff */
[----:B------:R-:W-:-:S02]  /*1030*/  DADD R8, R8, 2 ;  /* 0x4000000008087429 */ /* 0x000fc40000000000 */
[----:B------:R-:W-:Y:S02]  /*1040*/  FSEL R32, R32, -8.06006814911005101289e+34, !P0 ;  /* 0xf9785eba20207808 */ /* 0x000fe40004000000 */
[----:B------:R-:W-:-:S06]  /*1050*/  FSEL R33, -R27, 0.11223486810922622681, !P0 ;  /* 0x3de5db651b217808 */ /* 0x000fcc0004000100 */
[----:B--2---:R-:W-:-:S08]  /*1060*/  DFMA R12, R30, R32, R12 ;  /* 0x000000201e0c722b */ /* 0x004fd0000000000c */
[C---:B------:R-:W-:Y:S01]  /*1070*/  DFMA R12, R30.reuse, R12, R14 ;  /* 0x0000000c1e0c722b */ /* 0x040fe2000000000e */
[----:B------:R-:W0:Y:S07]  /*1080*/  I2F.F64.U32 R14, R3 ;  /* 0x00000003000e7312 */ /* 0x000e2e0000201800 */
        /* <DEDUP_REMOVED lines=12> */
[----:B0-----:R-:W-:-:S10]  /*1150*/  DFMA R14, R14, R12, R24 ;  /* 0x0000000c0e0e722b */ /* 0x001fd40000000018 */
[----:B------:R-:W0:Y:S02]  /*1160*/  F2F.F32.F64 R15, R14 ;  /* 0x0000000e000f7310 */ /* 0x000e240000301000 */
[----:B0-----:R1:W-:Y:S01]  /*1170*/  STG.E desc[UR4][R6.64], R15 ;  /* 0x0000000f06007986 */ /* 0x0013e2000c101904 */
[----:B------:R-:W-:Y:S05]  /*1180*/  BRA `(.L_x_13) ;  /* 0xfffffff000bc7947 */ /* 0x000fea000383ffff */
        .weak           $__internal_0_$__cuda_sm20_dblrcp_rn_slowpath_v3
        .type           $__internal_0_$__cuda_sm20_dblrcp_rn_slowpath_v3,@function
        .size           $__internal_0_$__cuda_sm20_dblrcp_rn_slowpath_v3,($__internal_1_$__cuda_sm20_dsqrt_rn_f64_mediumpath_v1 - $__internal_0_$__cuda_sm20_dblrcp_rn_slowpath_v3)
$__internal_0_$__cuda_sm20_dblrcp_rn_slowpath_v3:
[----:B------:R-:W-:Y:S01]  /*1190*/  DSETP.GTU.AND P0, PT, |R10|, +INF , PT ;  /* 0x7ff000000a00742a */ /* 0x000fe20003f0c200 */
[----:B------:R-:W-:-:S13]  /*11a0*/  BSSY.RECONVERGENT B1, `(.L_x_14) ;  /* 0x0000024000017945 */ /* 0x000fda0003800200 */
[----:B------:R-:W-:Y:S05]  /*11b0*/  @P0 BRA `(.L_x_15) ;  /* 0x0000000000800947 */ /* 0x000fea0003800000 */
[----:B------:R-:W-:-:S05]  /*11c0*/  LOP3.LUT R4, R11, 0x7fffffff, RZ, 0xc0, !PT ;  /* 0x7fffffff0b047812 */ /* 0x000fca00078ec0ff */
[----:B------:R-:W-:-:S05]  /*11d0*/  VIADD R2, R4, 0xffffffff ;  /* 0xffffffff04027836 */ /* 0x000fca0000000000 */
[----:B------:R-:W-:-:S13]  /*11e0*/  ISETP.GE.U32.AND P0, PT, R2, 0x7fefffff, PT ;  /* 0x7fefffff0200780c */ /* 0x000fda0003f06070 */
[----:B------:R-:W-:Y:S01]  /*11f0*/  @P0 LOP3.LUT R3, R11, 0x7ff00000, RZ, 0x3c, !PT ;  /* 0x7ff000000b030812 */ /* 0x000fe200078e3cff */
[----:B------:R-:W-:Y:S01]  /*1200*/  @P0 IMAD.MOV.U32 R2, RZ, RZ, RZ ;  /* 0x000000ffff020224 */ /* 0x000fe200078e00ff */
[----:B------:R-:W-:Y:S06]  /*1210*/  @P0 BRA `(.L_x_16) ;  /* 0x0000000000700947 */ /* 0x000fec0003800000 */
[----:B------:R-:W-:-:S13]  /*1220*/  ISETP.GE.U32.AND P0, PT, R4, 0x1000001, PT ;  /* 0x010000010400780c */ /* 0x000fda0003f06070 */
[----:B------:R-:W-:Y:S05]  /*1230*/  @!P0 BRA `(.L_x_17) ;  /* 0x0000000000388947 */ /* 0x000fea0003800000 */
[----:B------:R-:W-:Y:S02]  /*1240*/  VIADD R3, R11, 0xc0200000 ;  /* 0xc02000000b037836 */ /* 0x000fe40000000000 */
[----:B------:R-:W-:Y:S02]  /*1250*/  IMAD.MOV.U32 R2, RZ, RZ, R10 ;  /* 0x000000ffff027224 */ /* 0x000fe400078e000a */
[----:B------:R-:W0:Y:S01]  /*1260*/  MUFU.RCP64H R5, R3 ;  /* 0x0000000300057308 */ /* 0x000e220000001800 */
[----:B------:R-:W-:-:S06]  /*1270*/  IMAD.MOV.U32 R4, RZ, RZ, R7 ;  /* 0x000000ffff047224 */ /* 0x000fcc00078e0007 */
[----:B0-----:R-:W-:-:S08]  /*1280*/  DFMA R8, -R2, R4, 1 ;  /* 0x3ff000000208742b */ /* 0x001fd00000000104 */
[----:B------:R-:W-:-:S08]  /*1290*/  DFMA R8, R8, R8, R8 ;  /* 0x000000080808722b */ /* 0x000fd00000000008 */
[----:B------:R-:W-:-:S08]  /*12a0*/  DFMA R8, R4, R8, R4 ;  /* 0x000000080408722b */ /* 0x000fd00000000004 */
[----:B------:R-:W-:-:S08]  /*12b0*/  DFMA R4, -R2, R8, 1 ;  /* 0x3ff000000204742b */ /* 0x000fd00000000108 */
[----:B------:R-:W-:-:S08]  /*12c0*/  DFMA R4, R8, R4, R8 ;  /* 0x000000040804722b */ /* 0x000fd00000000008 */
[----:B------:R-:W-:-:S08]  /*12d0*/  DMUL R4, R4, 2.2250738585072013831e-308 ;  /* 0x0010000004047828 */ /* 0x000fd00000000000 */
[----:B------:R-:W-:-:S08]  /*12e0*/  DFMA R8, -R10, R4, 1 ;  /* 0x3ff000000a08742b */ /* 0x000fd00000000104 */
[----:B------:R-:W-:-:S08]  /*12f0*/  DFMA R8, R8, R8, R8 ;  /* 0x000000080808722b */ /* 0x000fd00000000008 */
[----:B------:R-:W-:Y:S01]  /*1300*/  DFMA R2, R4, R8, R4 ;  /* 0x000000080402722b */ /* 0x000fe20000000004 */
[----:B------:R-:W-:Y:S10]  /*1310*/  BRA `(.L_x_16) ;  /* 0x0000000000307947 */ /* 0x000ff40003800000 */
.L_x_17:
[----:B------:R-:W-:Y:S01]  /*1320*/  DMUL R4, R10, 8.11296384146066816958e+31 ;  /* 0x469000000a047828 */ /* 0x000fe20000000000 */
[----:B------:R-:W-:-:S05]  /*1330*/  IMAD.MOV.U32 R2, RZ, RZ, R7 ;  /* 0x000000ffff027224 */ /* 0x000fca00078e0007 */
[----:B------:R-:W0:Y:S02]  /*1340*/  MUFU.RCP64H R3, R5 ;  /* 0x0000000500037308 */ /* 0x000e240000001800 */
[----:B0-----:R-:W-:-:S08]  /*1350*/  DFMA R8, -R4, R2, 1 ;  /* 0x3ff000000408742b */ /* 0x001fd00000000102 */
[----:B------:R-:W-:-:S08]  /*1360*/  DFMA R8, R8, R8, R8 ;  /* 0x000000080808722b */ /* 0x000fd00000000008 */
[----:B------:R-:W-:-:S08]  /*1370*/  DFMA R8, R2, R8, R2 ;  /* 0x000000080208722b */ /* 0x000fd00000000002 */
[----:B------:R-:W-:-:S08]  /*1380*/  DFMA R2, -R4, R8, 1 ;  /* 0x3ff000000402742b */ /* 0x000fd00000000108 */
[----:B------:R-:W-:-:S08]  /*1390*/  DFMA R2, R8, R2, R8 ;  /* 0x000000020802722b */ /* 0x000fd00000000008 */
[----:B------:R-:W-:Y:S01]  /*13a0*/  DMUL R2, R2, 8.11296384146066816958e+31 ;  /* 0x4690000002027828 */ /* 0x000fe20000000000 */
[----:B------:R-:W-:Y:S10]  /*13b0*/  BRA `(.L_x_16) ;  /* 0x0000000000087947 */ /* 0x000ff40003800000 */
.L_x_15:
[----:B------:R-:W-:Y:S01]  /*13c0*/  LOP3.LUT R3, R11, 0x80000, RZ, 0xfc, !PT ;  /* 0x000800000b037812 */ /* 0x000fe200078efcff */
[----:B------:R-:W-:-:S07]  /*13d0*/  IMAD.MOV.U32 R2, RZ, RZ, R10 ;  /* 0x000000ffff027224 */ /* 0x000fce00078e000a */
.L_x_16:
[----:B------:R-:W-:Y:S05]  /*13e0*/  BSYNC.RECONVERGENT B1 ;  /* 0x0000000000017941 */ /* 0x000fea0003800200 */
.L_x_14:
[----:B------:R-:W-:Y:S02]  /*13f0*/  IMAD.MOV.U32 R24, RZ, RZ, R2 ;  /* 0x000000ffff187224 */ /* 0x000fe400078e0002 */
[----:B------:R-:W-:Y:S02]  /*1400*/  IMAD.MOV.U32 R25, RZ, RZ, R3 ;  /* 0x000000ffff197224 */ /* 0x000fe400078e0003 */
[----:B------:R-:W-:Y:S02]  /*1410*/  IMAD.MOV.U32 R2, RZ, RZ, R0 ;  /* 0x000000ffff027224 */ /* 0x000fe400078e0000 */
[----:B------:R-:W-:-:S04]  /*1420*/  IMAD.MOV.U32 R3, RZ, RZ, 0x0 ;  /* 0x00000000ff037424 */ /* 0x000fc800078e00ff */
[----:B------:R-:W-:Y:S05]  /*1430*/  RET.REL.NODEC R2 `(_Z7VecEvalPf) ;  /* 0xffffffe802f07950 */ /* 0x000fea0003c3ffff */
        .weak           $__internal_1_$__cuda_sm20_dsqrt_rn_f64_mediumpath_v1
        .type           $__internal_1_$__cuda_sm20_dsqrt_rn_f64_mediumpath_v1,@function
        .size           $__internal_1_$__cuda_sm20_dsqrt_rn_f64_mediumpath_v1,($_Z7VecEvalPf$__internal_trig_reduction_slowpathd - $__internal_1_$__cuda_sm20_dsqrt_rn_f64_mediumpath_v1)
$__internal_1_$__cuda_sm20_dsqrt_rn_f64_mediumpath_v1:
[----:B------:R-:W-:Y:S01]  /*1440*/  ISETP.GE.U32.AND P0, PT, R4, -0x3400000, PT ;  /* 0xfcc000000400780c */ /* 0x000fe20003f06070 */
[----:B------:R-:W-:Y:S01]  /*1450*/  BSSY.RECONVERGENT B1, `(.L_x_18) ;  /* 0x0000024000017945 */ /* 0x000fe20003800200 */
[----:B------:R-:W-:-:S11]  /*1460*/  IMAD.MOV.U32 R9, RZ, RZ, R17 ;  /* 0x000000ffff097224 */ /* 0x000fd600078e0011 */
[----:B------:R-:W-:Y:S05]  /*1470*/  @!P0 BRA `(.L_x_19) ;  /* 0x0000000000208947 */ /* 0x000fea0003800000 */
[----:B------:R-:W-:-:S10]  /*1480*/  DFMA.RM R8, R12, R8, R10 ;  /* 0x000000080c08722b */ /* 0x000fd4000000400a */
[----:B------:R-:W-:-:S05]  /*1490*/  IADD3 R4, P0, PT, R8, 0x1, RZ ;  /* 0x0000000108047810 */ /* 0x000fca0007f1e0ff */
[----:B------:R-:W-:-:S06]  /*14a0*/  IMAD.X R5, RZ, RZ, R9, P0 ;  /* 0x000000ffff057224 */ /* 0x000fcc00000e0609 */
[----:B------:R-:W-:-:S08]  /*14b0*/  DFMA.RP R2, -R8, R4, R2 ;  /* 0x000000040802722b */ /* 0x000fd00000008102 */
[----:B------:R-:W-:-:S06]  /*14c0*/  DSETP.GT.AND P0, PT, R2, RZ, PT ;  /* 0x000000ff0200722a */ /* 0x000fcc0003f04000 */
[----:B------:R-:W-:Y:S02]  /*14d0*/  FSEL R4, R4, R8, P0 ;  /* 0x0000000804047208 */ /* 0x000fe40000000000 */
[----:B------:R-:W-:Y:S01]  /*14e0*/  FSEL R5, R5, R9, P0 ;  /* 0x0000000905057208 */ /* 0x000fe20000000000 */
[----:B------:R-:W-:Y:S06]  /*14f0*/  BRA `(.L_x_20) ;  /* 0x0000000000647947 */ /* 0x000fec0003800000 */
.L_x_19:
[----:B------:R-:W-:-:S14]  /*1500*/  DSETP.NE.AND P0, PT, R2, RZ, PT ;  /* 0x000000ff0200722a */ /* 0x000fdc0003f05000 */
[----:B------:R-:W-:Y:S05]  /*1510*/  @!P0 BRA `(.L_x_21) ;  /* 0x0000000000588947 */ /* 0x000fea0003800000 */
[----:B------:R-:W-:-:S13]  /*1520*/  ISETP.GE.AND P0, PT, R3, RZ, PT ;  /* 0x000000ff0300720c */ /* 0x000fda0003f06270 */
[----:B------:R-:W-:Y:S02]  /*1530*/  @!P0 IMAD.MOV.U32 R4, RZ, RZ, 0x0 ;  /* 0x00000000ff048424 */ /* 0x000fe400078e00ff */
[----:B------:R-:W-:Y:S01]  /*1540*/  @!P0 IMAD.MOV.U32 R5, RZ, RZ, -0x80000 ;  /* 0xfff80000ff058424 */ /* 0x000fe200078e00ff */
[----:B------:R-:W-:Y:S06]  /*1550*/  @!P0 BRA `(.L_x_20) ;  /* 0x00000000004c8947 */ /* 0x000fec0003800000 */
[----:B------:R-:W-:-:S13]  /*1560*/  ISETP.GT.AND P0, PT, R3, 0x7fefffff, PT ;  /* 0x7fefffff0300780c */ /* 0x000fda0003f04270 */
[----:B------:R-:W-:Y:S05]  /*1570*/  @P0 BRA `(.L_x_21) ;  /* 0x0000000000400947 */ /* 0x000fea0003800000 */
[----:B------:R-:W-:Y:S01]  /*1580*/  DMUL R2, R2, 8.11296384146066816958e+31 ;  /* 0x4690000002027828 */ /* 0x000fe20000000000 */
[----:B------:R-:W-:Y:S02]  /*1590*/  IMAD.MOV.U32 R4, RZ, RZ, RZ ;  /* 0x000000ffff047224 */ /* 0x000fe400078e00ff */
[----:B------:R-:W-:Y:S02]  /*15a0*/  IMAD.MOV.U32 R10, RZ, RZ, 0x0 ;  /* 0x00000000ff0a7424 */ /* 0x000fe400078e00ff */
[----:B------:R-:W-:Y:S01]  /*15b0*/  IMAD.MOV.U32 R11, RZ, RZ, 0x3fd80000 ;  /* 0x3fd80000ff0b7424 */ /* 0x000fe200078e00ff */
[----:B------:R-:W0:Y:S02]  /*15c0*/  MUFU.RSQ64H R5, R3 ;  /* 0x0000000300057308 */ /* 0x000e240000001c00 */
[----:B0-----:R-:W-:-:S08]  /*15d0*/  DMUL R8, R4, R4 ;  /* 0x0000000404087228 */ /* 0x001fd00000000000 */
[----:B------:R-:W-:-:S08]  /*15e0*/  DFMA R8, R2, -R8, 1 ;  /* 0x3ff000000208742b */ /* 0x000fd00000000808 */
[----:B------:R-:W-:Y:S02]  /*15f0*/  DFMA R10, R8, R10, 0.5 ;  /* 0x3fe00000080a742b */ /* 0x000fe4000000000a */
[----:B------:R-:W-:-:S08]  /*1600*/  DMUL R8, R4, R8 ;  /* 0x0000000804087228 */ /* 0x000fd00000000000 */
[----:B------:R-:W-:-:S08]  /*1610*/  DFMA R8, R10, R8, R4 ;  /* 0x000000080a08722b */ /* 0x000fd00000000004 */
[----:B------:R-:W-:Y:S02]  /*1620*/  DMUL R4, R2, R8 ;  /* 0x0000000802047228 */ /* 0x000fe40000000000 */
[----:B------:R-:W-:-:S06]  /*1630*/  VIADD R9, R9, 0xfff00000 ;  /* 0xfff0000009097836 */ /* 0x000fcc0000000000 */
[----:B------:R-:W-:-:S08]  /*1640*/  DFMA R10, R4, -R4, R2 ;  /* 0x80000004040a722b */ /* 0x000fd00000000002 */
[----:B------:R-:W-:-:S10]  /*1650*/  DFMA R4, R8, R10, R4 ;  /* 0x0000000a0804722b */ /* 0x000fd40000000004 */
[----:B------:R-:W-:Y:S01]  /*1660*/  VIADD R5, R5, 0xfcb00000 ;  /* 0xfcb0000005057836 */ /* 0x000fe20000000000 */
[----:B------:R-:W-:Y:S06]  /*1670*/  BRA `(.L_x_20) ;  /* 0x0000000000047947 */ /* 0x000fec0003800000 */
.L_x_21:
[----:B------:R-:W-:-:S11]  /*1680*/  DADD R4, R2, R2 ;  /* 0x0000000002047229 */ /* 0x000fd60000000002 */
.L_x_20:
[----:B------:R-:W-:Y:S05]  /*1690*/  BSYNC.RECONVERGENT B1 ;  /* 0x0000000000017941 */ /* 0x000fea0003800200 */
.L_x_18:
[----:B------:R-:W-:Y:S02]  /*16a0*/  IMAD.MOV.U32 R2, RZ, RZ, R0 ;  /* 0x000000ffff027224 */ /* 0x000fe400078e0000 */
[----:B------:R-:W-:Y:S02]  /*16b0*/  IMAD.MOV.U32 R3, RZ, RZ, 0x0 ;  /* 0x00000000ff037424 */ /* 0x000fe400078e00ff */
[----:B------:R-:W-:Y:S02]  /*16c0*/  IMAD.MOV.U32 R14, RZ, RZ, R4 ;  /* 0x000000ffff0e7224 */ /* 0x000fe400078e0004 */
[----:B------:R-:W-:Y:S01]  /*16d0*/  IMAD.MOV.U32 R15, RZ, RZ, R5 ;  /* 0x000000ffff0f7224 */ /* 0x000fe200078e0005 */
[----:B------:R-:W-:Y:S06]  /*16e0*/  RET.REL.NODEC R2 `(_Z7VecEvalPf) ;  /* 0xffffffe802447950 */ /* 0x000fec0003c3ffff */
        .type           $_Z7VecEvalPf$__internal_trig_reduction_slowpathd,@function
        .size           $_Z7VecEvalPf$__internal_trig_reduction_slowpathd,(.L_x_32 - $_Z7VecEvalPf$__internal_trig_reduction_slowpathd)
$_Z7VecEvalPf$__internal_trig_reduction_slowpathd:
[--C-:B------:R-:W-:Y:S01]  /*16f0*/  SHF.R.U32.HI R20, RZ, 0x14, R27.reuse ;  /* 0x00000014ff147819 */ /* 0x100fe2000001161b */
[----:B------:R-:W-:Y:S02]  /*1700*/  IMAD.MOV.U32 R28, RZ, RZ, R14 ;  /* 0x000000ffff1c7224 */ /* 0x000fe400078e000e */
[----:B------:R-:W-:Y:S01]  /*1710*/  IMAD.MOV.U32 R29, RZ, RZ, R27 ;  /* 0x000000ffff1d7224 */ /* 0x000fe200078e001b */
[----:B------:R-:W-:Y:S01]  /*1720*/  LOP3.LUT R13, R20, 0x7ff, RZ, 0xc0, !PT ;  /* 0x000007ff140d7812 */ /* 0x000fe200078ec0ff */
[----:B------:R-:W-:-:S03]  /*1730*/  IMAD.MOV.U32 R12, RZ, RZ, RZ ;  /* 0x000000ffff0c7224 */ /* 0x000fc600078e00ff */
[----:B------:R-:W-:-:S13]  /*1740*/  ISETP.NE.AND P0, PT, R13, 0x7ff, PT ;  /* 0x000007ff0d00780c */ /* 0x000fda0003f05270 */
[----:B------:R-:W-:Y:S05]  /*1750*/  @!P0 BRA `(.L_x_22) ;  /* 0x0000000800488947 */ /* 0x000fea0003800000 */
[----:B------:R-:W-:Y:S01]  /*1760*/  VIADD R12, R13, 0xfffffc00 ;  /* 0xfffffc000d0c7836 */ /* 0x000fe20000000000 */
[----:B------:R-:W-:Y:S01]  /*1770*/  BSSY.RECONVERGENT B1, `(.L_x_23) ;  /* 0x000002f000017945 */ /* 0x000fe20003800200 */
[----:B------:R-:W-:-:S03]  /*1780*/  CS2R R16, SRZ ;  /* 0x0000000000107805 */ /* 0x000fc6000001ff00 */
[----:B------:R-:W-:Y:S02]  /*1790*/  SHF.R.U32.HI R23, RZ, 0x6, R12 ;  /* 0x00000006ff177819 */ /* 0x000fe4000001160c */
[----:B------:R-:W-:Y:S02]  /*17a0*/  ISETP.GE.U32.AND P0, PT, R12, 0x80, PT ;  /* 0x000000800c00780c */ /* 0x000fe40003f06070 */
[C---:B------:R-:W-:Y:S02]  /*17b0*/  IADD3 R18, PT, PT, -R23.reuse, 0x13, RZ ;  /* 0x0000001317127810 */ /* 0x040fe40007ffe1ff */
[----:B------:R-:W-:Y:S02]  /*17c0*/  IADD3 R19, PT, PT, -R23, 0xf, RZ ;  /* 0x0000000f17137810 */ /* 0x000fe40007ffe1ff */
[----:B------:R-:W-:-:S04]  /*17d0*/  SEL R18, R18, 0x12, P0 ;  /* 0x0000001212127807 */ /* 0x000fc80000000000 */
[----:B------:R-:W-:-:S13]  /*17e0*/  ISETP.GE.AND P0, PT, R19, R18, PT ;  /* 0x000000121300720c */ /* 0x000fda0003f06270 */
[----:B------:R-:W-:Y:S05]  /*17f0*/  @P0 BRA `(.L_x_24) ;  /* 0x0000000000980947 */ /* 0x000fea0003800000 */
[----:B------:R-:W0:Y:S01]  /*1800*/  LDC.64 R12, c[0x0][0x358] ;  /* 0x0000d600ff0c7b82 */ /* 0x000e220000000a00 */
[C---:B------:R-:W-:Y:S01]  /*1810*/  SHF.L.U64.HI R29, R28.reuse, 0xb, R29 ;  /* 0x0000000b1c1d7819 */ /* 0x040fe2000001021d */
[----:B------:R-:W-:Y:S01]  /*1820*/  BSSY.RECONVERGENT B2, `(.L_x_25) ;  /* 0x0000022000027945 */ /* 0x000fe20003800200 */
[----:B------:R-:W-:Y:S01]  /*1830*/  IMAD.SHL.U32 R21, R28, 0x800, RZ ;  /* 0x000008001c157824 */ /* 0x000fe200078e00ff */
[----:B------:R-:W-:Y:S01]  /*1840*/  IADD3 R26, PT, PT, RZ, -R23, -R18 ;  /* 0x80000017ff1a7210 */ /* 0x000fe20007ffe812 */
[----:B------:R-:W-:Y:S01]  /*1850*/  IMAD.MOV.U32 R28, RZ, RZ, RZ ;  /* 0x000000ffff1c7224 */ /* 0x000fe200078e00ff */
[----:B------:R-:W-:Y:S02]  /*1860*/  CS2R R16, SRZ ;  /* 0x0000000000107805 */ /* 0x000fe4000001ff00 */
[----:B------:R-:W-:-:S07]  /*1870*/  LOP3.LUT R29, R29, 0x80000000, RZ, 0xfc, !PT ;  /* 0x800000001d1d7812 */ /* 0x000fce00078efcff */
.L_x_26:
[----:B------:R-:W1:Y:S01]  /*1880*/  LDC.64 R14, c[0x4][RZ] ;  /* 0x01000000ff0e7b82 */ /* 0x000e620000000a00 */
[----:B0-----:R-:W-:Y:S02]  /*1890*/  R2UR UR8, R12 ;  /* 0x000000000c0872ca */ /* 0x001fe400000e0000 */
[----:B------:R-:W-:Y:S01]  /*18a0*/  R2UR UR9, R13 ;  /* 0x000000000d0972ca */ /* 0x000fe200000e0000 */
[----:B-1----:R-:W-:-:S12]  /*18b0*/  IMAD.WIDE R14, R19, 0x8, R14 ;  /* 0x00000008130e7825 */ /* 0x002fd800078e020e */
[----:B------:R-:W2:Y:S01]  /*18c0*/  LDG.E.64.CONSTANT R14, desc[UR8][R14.64] ;  /* 0x000000080e0e7981 */ /* 0x000ea2000c1e9b00 */
[----:B------:R-:W-:Y:S02]  /*18d0*/  VIADD R26, R26, 0x1 ;  /* 0x000000011a1a7836 */ /* 0x000fe40000000000 */
[----:B------:R-:W-:Y:S02]  /*18e0*/  VIADD R19, R19, 0x1 ;  /* 0x0000000113137836 */ /* 0x000fe40000000000 */
[----:B--2---:R-:W-:-:S04]  /*18f0*/  IMAD.WIDE.U32 R16, P3, R14, R21, R16 ;  /* 0x000000150e107225 */ /* 0x004fc80007860010 */
[----:B------:R-:W-:Y:S02]  /*1900*/  IMAD R31, R14, R29, RZ ;  /* 0x0000001d0e1f7224 */ /* 0x000fe400078e02ff */
[CC--:B------:R-:W-:Y:S02]  /*1910*/  IMAD R30, R15.reuse, R21.reuse, RZ ;  /* 0x000000150f1e7224 */ /* 0x0c0fe400078e02ff */
[----:B------:R-:W-:Y:S01]  /*1920*/  IMAD.HI.U32 R33, R15, R21, RZ ;  /* 0x000000150f217227 */ /* 0x000fe200078e00ff */
[----:B------:R-:W-:-:S03]  /*1930*/  IADD3 R17, P0, PT, R31, R17, RZ ;  /* 0x000000111f117210 */ /* 0x000fc60007f1e0ff */
[----:B------:R-:W-:Y:S01]  /*1940*/  IMAD R31, R28, 0x8, R1 ;  /* 0x000000081c1f7824 */ /* 0x000fe200078e0201 */
[----:B------:R-:W-:Y:S01]  /*1950*/  IADD3 R17, P1, PT, R30, R17, RZ ;  /* 0x000000111e117210 */ /* 0x000fe20007f3e0ff */
[----:B------:R-:W-:-:S04]  /*1960*/  IMAD.HI.U32 R30, R14, R29, RZ ;  /* 0x0000001d0e1e7227 */ /* 0x000fc800078e00ff */
[----:B------:R-:W-:Y:S01]  /*1970*/  IMAD.X R14, RZ, RZ, R30, P3 ;  /* 0x000000ffff0e7224 */ /* 0x000fe200018e061e */
[----:B------:R0:W-:Y:S01]  /*1980*/  STL.64 [R31], R16 ;  /* 0x000000101f007387 */ /* 0x0001e20000100a00 */
[----:B------:R-:W-:-:S03]  /*1990*/  IMAD.HI.U32 R30, R15, R29, RZ ;  /* 0x0000001d0f1e7227 */ /* 0x000fc600078e00ff */
[----:B------:R-:W-:Y:S01]  /*19a0*/  IADD3.X R14, P0, PT, R33, R14, RZ, P0, !PT ;  /* 0x0000000e210e7210 */ /* 0x000fe2000071e4ff */
[----:B------:R-:W-:Y:S02]  /*19b0*/  IMAD R15, R15, R29, RZ ;  /* 0x0000001d0f0f7224 */ /* 0x000fe400078e02ff */
[----:B------:R-:W-:-:S03]  /*19c0*/  VIADD R28, R28, 0x1 ;  /* 0x000000011c1c7836 */ /* 0x000fc60000000000 */
[----:B------:R-:W-:Y:S01]  /*19d0*/  IADD3.X R15, P1, PT, R15, R14, RZ, P1, !PT ;  /* 0x0000000e0f0f7210 */ /* 0x000fe20000f3e4ff */
[----:B------:R-:W-:Y:S01]  /*19e0*/  IMAD.X R14, RZ, RZ, R30, P0 ;  /* 0x000000ffff0e7224 */ /* 0x000fe200000e061e */
[----:B------:R-:W-:-:S03]  /*19f0*/  ISETP.NE.AND P0, PT, R26, -0xf, PT ;  /* 0xfffffff11a00780c */ /* 0x000fc60003f05270 */
[----:B------:R-:W-:Y:S02]  /*1a00*/  IMAD.X R14, RZ, RZ, R14, P1 ;  /* 0x000000ffff0e7224 */ /* 0x000fe400008e060e */
[----:B0-----:R-:W-:Y:S02]  /*1a10*/  IMAD.MOV.U32 R16, RZ, RZ, R15 ;  /* 0x000000ffff107224 */ /* 0x001fe400078e000f */
[----:B------:R-:W-:-:S06]  /*1a20*/  IMAD.MOV.U32 R17, RZ, RZ, R14 ;  /* 0x000000ffff117224 */ /* 0x000fcc00078e000e */
[----:B------:R-:W-:Y:S05]  /*1a30*/  @P0 BRA `(.L_x_26) ;  /* 0xfffffffc00900947 */ /* 0x000fea000383ffff */
[----:B------:R-:W-:Y:S05]  /*1a40*/  BSYNC.RECONVERGENT B2 ;  /* 0x0000000000027941 */ /* 0x000fea0003800200 */
.L_x_25:
[----:B------:R-:W-:-:S07]  /*1a50*/  IMAD.MOV.U32 R19, RZ, RZ, R18 ;  /* 0x000000ffff137224 */ /* 0x000fce00078e0012 */
.L_x_24:
[----:B------:R-:W-:Y:S05]  /*1a60*/  BSYNC.RECONVERGENT B1 ;  /* 0x0000000000017941 */ /* 0x000fea0003800200 */
.L_x_23:
[----:B------:R-:W-:Y:S01]  /*1a70*/  LOP3.LUT P0, R33, R20, 0x3f, RZ, 0xc0, !PT ;  /* 0x0000003f14217812 */ /* 0x000fe2000780c0ff */
[----:B------:R-:W-:-:S04]  /*1a80*/  IMAD.IADD R12, R23, 0x1, R19 ;  /* 0x00000001170c7824 */ /* 0x000fc800078e0213 */
[----:B------:R-:W-:-:S05]  /*1a90*/  IMAD.U32 R35, R12, 0x8, R1 ;  /* 0x000000080c237824 */ /* 0x000fca00078e0001 */
[----:B------:R0:W-:Y:S04]  /*1aa0*/  STL.64 [R35+-0x78], R16 ;  /* 0xffff881023007387 */ /* 0x0001e80000100a00 */
[----:B------:R-:W2:Y:S04]  /*1ab0*/  @P0 LDL.64 R20, [R1+0x8] ;  /* 0x0000080001140983 */ /* 0x000ea80000100a00 */
[----:B------:R-:W3:Y:S04]  /*1ac0*/  LDL.64 R14, [R1+0x10] ;  /* 0x00001000010e7983 */ /* 0x000ee80000100a00 */
[----:B------:R-:W4:Y:S01]  /*1ad0*/  LDL.64 R12, [R1+0x18] ;  /* 0x00001800010c7983 */ /* 0x000f220000100a00 */
[----:B------:R-:W-:Y:S01]  /*1ae0*/  @P0 LOP3.LUT R18, R33, 0x3f, RZ, 0x3c, !PT ;  /* 0x0000003f21120812 */ /* 0x000fe200078e3cff */
[----:B------:R-:W-:Y:S01]  /*1af0*/  BSSY.RECONVERGENT B1, `(.L_x_27) ;  /* 0x0000034000017945 */ /* 0x000fe20003800200 */
[----:B--2---:R-:W-:-:S02]  /*1b00*/  @P0 SHF.R.U64 R19, R20, 0x1, R21 ;  /* 0x0000000114130819 */ /* 0x004fc40000001215 */
[----:B------:R-:W-:Y:S02]  /*1b10*/  @P0 SHF.R.U32.HI R21, RZ, 0x1, R21 ;  /* 0x00000001ff150819 */ /* 0x000fe40000011615 */
[CC--:B---3--:R-:W-:Y:S02]  /*1b20*/  @P0 SHF.L.U32 R23, R14.reuse, R33.reuse, RZ ;  /* 0x000000210e170219 */ /* 0x0c8fe400000006ff */
[----:B0-----:R-:W-:Y:S02]  /*1b30*/  @P0 SHF.R.U64 R16, R19, R18, R21 ;  /* 0x0000001213100219 */ /* 0x001fe40000001215 */
[--C-:B------:R-:W-:Y:S02]  /*1b40*/  @P0 SHF.R.U32.HI R31, RZ, 0x1, R15.reuse ;  /* 0x00000001ff1f0819 */ /* 0x100fe4000001160f */
[C-C-:B------:R-:W-:Y:S02]  /*1b50*/  @P0 SHF.R.U64 R29, R14.reuse, 0x1, R15.reuse ;  /* 0x000000010e1d0819 */ /* 0x140fe4000000120f */
[----:B------:R-:W-:-:S02]  /*1b60*/  @P0 SHF.L.U64.HI R20, R14, R33, R15 ;  /* 0x000000210e140219 */ /* 0x000fc4000001020f */
[----:B------:R-:W-:Y:S02]  /*1b70*/  @P0 SHF.R.U32.HI R17, RZ, R18, R21 ;  /* 0x00000012ff110219 */ /* 0x000fe40000011615 */
[----:B------:R-:W-:Y:S02]  /*1b80*/  @P0 LOP3.LUT R14, R23, R16, RZ, 0xfc, !PT ;  /* 0x00000010170e0212 */ /* 0x000fe400078efcff */
[----:B----4-:R-:W-:Y:S02]  /*1b90*/  @P0 SHF.L.U32 R19, R12, R33, RZ ;  /* 0x000000210c130219 */ /* 0x010fe400000006ff */
[----:B------:R-:W-:Y:S01]  /*1ba0*/  @P0 SHF.R.U64 R26, R29, R18, R31 ;  /* 0x000000121d1a0219 */ /* 0x000fe2000000121f */
[----:B------:R-:W-:Y:S01]  /*1bb0*/  IMAD.SHL.U32 R16, R14, 0x4, RZ ;  /* 0x000000040e107824 */ /* 0x000fe200078e00ff */
[----:B------:R-:W-:Y:S02]  /*1bc0*/  @P0 LOP3.LUT R15, R20, R17, RZ, 0xfc, !PT ;  /* 0x00000011140f0212 */ /* 0x000fe400078efcff */
[----:B------:R-:W-:-:S02]  /*1bd0*/  @P0 SHF.L.U64.HI R33, R12, R33, R13 ;  /* 0x000000210c210219 */ /* 0x000fc4000001020d */
[----:B------:R-:W-:Y:S02]  /*1be0*/  @P0 LOP3.LUT R12, R19, R26, RZ, 0xfc, !PT ;  /* 0x0000001a130c0212 */ /* 0x000fe400078efcff */
[----:B------:R-:W-:Y:S02]  /*1bf0*/  @P0 SHF.R.U32.HI R18, RZ, R18, R31 ;  /* 0x00000012ff120219 */ /* 0x000fe4000001161f */
[----:B------:R-:W-:Y:S02]  /*1c00*/  SHF.L.U64.HI R20, R14, 0x2, R15 ;  /* 0x000000020e147819 */ /* 0x000fe4000001020f */
[----:B------:R-:W-:Y:S02]  /*1c10*/  SHF.L.W.U32.HI R14, R15, 0x2, R12 ;  /* 0x000000020f0e7819 */ /* 0x000fe40000010e0c */
[----:B------:R-:W-:Y:S02]  /*1c20*/  @P0 LOP3.LUT R13, R33, R18, RZ, 0xfc, !PT ;  /* 0x00000012210d0212 */ /* 0x000fe400078efcff */
[----:B------:R-:W-:-:S02]  /*1c30*/  IADD3 RZ, P0, PT, RZ, -R16, RZ ;  /* 0x80000010ffff7210 */ /* 0x000fc40007f1e0ff */
[----:B------:R-:W-:Y:S02]  /*1c40*/  LOP3.LUT R15, RZ, R20, RZ, 0x33, !PT ;  /* 0x00000014ff0f7212 */ /* 0x000fe400078e33ff */
[----:B------:R-:W-:Y:S02]  /*1c50*/  SHF.L.W.U32.HI R12, R12, 0x2, R13 ;  /* 0x000000020c0c7819 */ /* 0x000fe40000010e0d */
[----:B------:R-:W-:Y:S02]  /*1c60*/  LOP3.LUT R18, RZ, R14, RZ, 0x33, !PT ;  /* 0x0000000eff127212 */ /* 0x000fe400078e33ff */
[----:B------:R-:W-:Y:S02]  /*1c70*/  IADD3.X R17, P0, PT, RZ, R15, RZ, P0, !PT ;  /* 0x0000000fff117210 */ /* 0x000fe4000071e4ff */
[----:B------:R-:W-:Y:S02]  /*1c80*/  LOP3.LUT R15, RZ, R12, RZ, 0x33, !PT ;  /* 0x0000000cff0f7212 */ /* 0x000fe400078e33ff */
[----:B------:R-:W-:-:S02]  /*1c90*/  IADD3.X R19, P1, PT, RZ, R18, RZ, P0, !PT ;  /* 0x00000012ff137210 */ /* 0x000fc4000073e4ff */
[----:B------:R-:W-:-:S03]  /*1ca0*/  ISETP.GT.U32.AND P3, PT, R14, -0x1, PT ;  /* 0xffffffff0e00780c */ /* 0x000fc60003f64070 */
[----:B------:R-:W-:Y:S01]  /*1cb0*/  IMAD.X R15, RZ, RZ, R15, P1 ;  /* 0x000000ffff0f7224 */ /* 0x000fe200008e060f */
[----:B------:R-:W-:-:S04]  /*1cc0*/  ISETP.GT.AND.EX P0, PT, R12, -0x1, PT, P3 ;  /* 0xffffffff0c00780c */ /* 0x000fc80003f04330 */
[----:B------:R-:W-:Y:S02]  /*1cd0*/  SEL R15, R12, R15, P0 ;  /* 0x0000000f0c0f7207 */ /* 0x000fe40000000000 */
[----:B------:R-:W-:Y:S02]  /*1ce0*/  SEL R21, R14, R19, P0 ;  /* 0x000000130e157207 */ /* 0x000fe40000000000 */
[----:B------:R-:W-:Y:S02]  /*1cf0*/  ISETP.NE.U32.AND P1, PT, R15, RZ, PT ;  /* 0x000000ff0f00720c */ /* 0x000fe40003f25070 */
[----:B------:R-:W-:Y:S02]  /*1d00*/  SEL R17, R20, R17, P0 ;  /* 0x0000001114117207 */ /* 0x000fe40000000000 */
[----:B------:R-:W-:Y:S01]  /*1d10*/  SEL R18, R21, R15, !P1 ;  /* 0x0000000f15127207 */ /* 0x000fe20004800000 */
[----:B------:R-:W-:-:S05]  /*1d20*/  @!P0 IMAD.MOV R16, RZ, RZ, -R16 ;  /* 0x000000ffff108224 */ /* 0x000fca00078e0a10 */
[----:B------:R-:W0:Y:S02]  /*1d30*/  FLO.U32 R18, R18 ;  /* 0x0000001200127300 */ /* 0x000e2400000e0000 */
[C---:B0-----:R-:W-:Y:S02]  /*1d40*/  IADD3 R19, PT, PT, -R18.reuse, 0x1f, RZ ;  /* 0x0000001f12137810 */ /* 0x041fe40007ffe1ff */
[----:B------:R-:W-:-:S03]  /*1d50*/  IADD3 R14, PT, PT, -R18, 0x3f, RZ ;  /* 0x0000003f120e7810 */ /* 0x000fc60007ffe1ff */
[----:B------:R-:W-:-:S05]  /*1d60*/  @P1 IMAD.MOV R14, RZ, RZ, R19 ;  /* 0x000000ffff0e1224 */ /* 0x000fca00078e0213 */
[----:B------:R-:W-:-:S13]  /*1d70*/  ISETP.NE.AND P1, PT, R14, RZ, PT ;  /* 0x000000ff0e00720c */ /* 0x000fda0003f25270 */
[----:B------:R-:W-:Y:S05]  /*1d80*/  @!P1 BRA `(.L_x_28) ;  /* 0x0000000000289947 */ /* 0x000fea0003800000 */
[--C-:B------:R-:W-:Y:S02]  /*1d90*/  SHF.R.U64 R18, R16, 0x1, R17.reuse ;  /* 0x0000000110127819 */ /* 0x100fe40000001211 */
[C---:B------:R-:W-:Y:S02]  /*1da0*/  LOP3.LUT R16, R14.reuse, 0x3f, RZ, 0xc0, !PT ;  /* 0x0000003f0e107812 */ /* 0x040fe400078ec0ff */
[----:B------:R-:W-:Y:S02]  /*1db0*/  SHF.R.U32.HI R20, RZ, 0x1, R17 ;  /* 0x00000001ff147819 */ /* 0x000fe40000011611 */
[----:B------:R-:W-:Y:S02]  /*1dc0*/  LOP3.LUT R17, R14, 0x3f, RZ, 0xc, !PT ;  /* 0x0000003f0e117812 */ /* 0x000fe400078e0cff */
[CC--:B------:R-:W-:Y:S02]  /*1dd0*/  SHF.L.U64.HI R26, R21.reuse, R16.reuse, R15 ;  /* 0x00000010151a7219 */ /* 0x0c0fe4000001020f */
[----:B------:R-:W-:-:S02]  /*1de0*/  SHF.L.U32 R16, R21, R16, RZ ;  /* 0x0000001015107219 */ /* 0x000fc400000006ff */
[-CC-:B------:R-:W-:Y:S02]  /*1df0*/  SHF.R.U64 R15, R18, R17.reuse, R20.reuse ;  /* 0x00000011120f7219 */ /* 0x180fe40000001214 */
[----:B------:R-:W-:Y:S02]  /*1e00*/  SHF.R.U32.HI R17, RZ, R17, R20 ;  /* 0x00000011ff117219 */ /* 0x000fe40000011614 */
[----:B------:R-:W-:Y:S02]  /*1e10*/  LOP3.LUT R21, R16, R15, RZ, 0xfc, !PT ;  /* 0x0000000f10157212 */ /* 0x000fe400078efcff */
[----:B------:R-:W-:-:S07]  /*1e20*/  LOP3.LUT R15, R26, R17, RZ, 0xfc, !PT ;  /* 0x000000111a0f7212 */ /* 0x000fce00078efcff */
.L_x_28:
[----:B------:R-:W-:Y:S05]  /*1e30*/  BSYNC.RECONVERGENT B1 ;  /* 0x0000000000017941 */ /* 0x000fea0003800200 */
.L_x_27:
[----:B------:R-:W-:-:S04]  /*1e40*/  IMAD.WIDE.U32 R18, R21, 0x2168c235, RZ ;  /* 0x2168c23515127825 */ /* 0x000fc800078e00ff */
[----:B------:R-:W-:Y:S01]  /*1e50*/  IMAD.MOV.U32 R16, RZ, RZ, R19 ;  /* 0x000000ffff107224 */ /* 0x000fe200078e0013 */
[----:B------:R-:W-:Y:S01]  /*1e60*/  IADD3 RZ, P1, PT, R18, R18, RZ ;  /* 0x0000001212ff7210 */ /* 0x000fe20007f3e0ff */
[----:B------:R-:W-:Y:S02]  /*1e70*/  IMAD.MOV.U32 R17, RZ, RZ, RZ ;  /* 0x000000ffff117224 */ /* 0x000fe400078e00ff */
[----:B------:R-:W-:-:S04]  /*1e80*/  IMAD.HI.U32 R19, R15, -0x36f0255e, RZ ;  /* 0xc90fdaa20f137827 */ /* 0x000fc800078e00ff */
[----:B------:R-:W-:-:S04]  /*1e90*/  IMAD.WIDE.U32 R16, R21, -0x36f0255e, R16 ;  /* 0xc90fdaa215107825 */ /* 0x000fc800078e0010 */
[C---:B------:R-:W-:Y:S02]  /*1ea0*/  IMAD R21, R15.reuse, -0x36f0255e, RZ ;  /* 0xc90fdaa20f157824 */ /* 0x040fe400078e02ff */
[----:B------:R-:W-:-:S04]  /*1eb0*/  IMAD.WIDE.U32 R16, P3, R15, 0x2168c235, R16 ;  /* 0x2168c2350f107825 */ /* 0x000fc80007860010 */
[----:B------:R-:W-:Y:S01]  /*1ec0*/  IMAD.X R15, RZ, RZ, R19, P3 ;  /* 0x000000ffff0f7224 */ /* 0x000fe200018e0613 */
[----:B------:R-:W-:Y:S02]  /*1ed0*/  IADD3 R17, P3, PT, R21, R17, RZ ;  /* 0x0000001115117210 */ /* 0x000fe40007f7e0ff */
[----:B------:R-:W-:Y:S02]  /*1ee0*/  IADD3.X RZ, P1, PT, R16, R16, RZ, P1, !PT ;  /* 0x0000001010ff7210 */ /* 0x000fe40000f3e4ff */
[C---:B------:R-:W-:Y:S01]  /*1ef0*/  ISETP.GT.U32.AND P4, PT, R17.reuse, RZ, PT ;  /* 0x000000ff1100720c */ /* 0x040fe20003f84070 */
[----:B------:R-:W-:Y:S01]  /*1f00*/  IMAD.X R15, RZ, RZ, R15, P3 ;  /* 0x000000ffff0f7224 */ /* 0x000fe200018e060f */
[----:B------:R-:W-:-:S04]  /*1f10*/  IADD3.X R16, P3, PT, R17, R17, RZ, P1, !PT ;  /* 0x0000001111107210 */ /* 0x000fc80000f7e4ff */
[C---:B------:R-:W-:Y:S01]  /*1f20*/  ISETP.GT.AND.EX P1, PT, R15.reuse, RZ, PT, P4 ;  /* 0x000000ff0f00720c */ /* 0x040fe20003f24340 */
[----:B------:R-:W-:-:S03]  /*1f30*/  IMAD.X R18, R15, 0x1, R15, P3 ;  /* 0x000000010f127824 */ /* 0x000fc600018e060f */
[----:B------:R-:W-:Y:S02]  /*1f40*/  SEL R16, R16, R17, P1 ;  /* 0x0000001110107207 */ /* 0x000fe40000800000 */
[----:B------:R-:W-:Y:S02]  /*1f50*/  SEL R17, R18, R15, P1 ;  /* 0x0000000f12117207 */ /* 0x000fe40000800000 */
[----:B------:R-:W-:Y:S02]  /*1f60*/  IADD3 R16, P3, PT, R16, 0x1, RZ ;  /* 0x0000000110107810 */ /* 0x000fe40007f7e0ff */
[----:B------:R-:W-:Y:S02]  /*1f70*/  SEL R19, RZ, 0xffffffff, !P1 ;  /* 0xffffffffff137807 */ /* 0x000fe40004800000 */
[----:B------:R-:W-:Y:S01]  /*1f80*/  LOP3.LUT P1, R15, R27, 0x80000000, RZ, 0xc0, !PT ;  /* 0x800000001b0f7812 */ /* 0x000fe2000782c0ff */
[----:B------:R-:W-:Y:S02]  /*1f90*/  IMAD.X R17, RZ, RZ, R17, P3 ;  /* 0x000000ffff117224 */ /* 0x000fe400018e0611 */
[----:B------:R-:W-:Y:S01]  /*1fa0*/  IMAD.IADD R14, R19, 0x1, -R14 ;  /* 0x00000001130e7824 */ /* 0x000fe200078e0a0e */
[----:B------:R-:W-:-:S02]  /*1fb0*/  SHF.R.U32.HI R19, RZ, 0x1e, R13 ;  /* 0x0000001eff137819 */ /* 0x000fc4000001160d */
[----:B------:R-:W-:Y:S01]  /*1fc0*/  SHF.R.U64 R16, R16, 0xa, R17 ;  /* 0x0000000a10107819 */ /* 0x000fe20000001211 */
[----:B------:R-:W-:Y:S01]  /*1fd0*/  IMAD.SHL.U32 R14, R14, 0x100000, RZ ;  /* 0x001000000e0e7824 */ /* 0x000fe200078e00ff */
[----:B------:R-:W-:Y:S02]  /*1fe0*/  LEA.HI R12, R12, R19, RZ, 0x1 ;  /* 0x000000130c0c7211 */ /* 0x000fe400078f08ff */
[----:B------:R-:W-:Y:S02]  /*1ff0*/  IADD3 R16, P3, PT, R16, 0x1, RZ ;  /* 0x0000000110107810 */ /* 0x000fe40007f7e0ff */
[----:B------:R-:W-:Y:S01]  /*2000*/  @!P0 LOP3.LUT R15, R15, 0x80000000, RZ, 0x3c, !PT ;  /* 0x800000000f0f8812 */ /* 0x000fe200078e3cff */
[----:B------:R-:W-:Y:S01]  /*2010*/  @P1 IMAD.MOV R12, RZ, RZ, -R12 ;  /* 0x000000ffff0c1224 */ /* 0x000fe200078e0a0c */
[----:B------:R-:W-:-:S04]  /*2020*/  LEA.HI.X R17, R17, RZ, RZ, 0x16, P3 ;  /* 0x000000ff11117211 */ /* 0x000fc800018fb4ff */
[--C-:B------:R-:W-:Y:S02]  /*2030*/  SHF.R.U64 R16, R16, 0x1, R17.reuse ;  /* 0x0000000110107819 */ /* 0x100fe40000001211 */
[----:B------:R-:W-:Y:S02]  /*2040*/  SHF.R.U32.HI R13, RZ, 0x1, R17 ;  /* 0x00000001ff0d7819 */ /* 0x000fe40000011611 */
[----:B------:R-:W-:-:S04]  /*2050*/  IADD3 R28, P3, P4, RZ, RZ, R16 ;  /* 0x000000ffff1c7210 */ /* 0x000fc80007c7e010 */
[----:B------:R-:W-:-:S04]  /*2060*/  IADD3.X R14, PT, PT, R14, 0x3fe00000, R13, P3, P4 ;  /* 0x3fe000000e0e7810 */ /* 0x000fc80001fe840d */
[----:B------:R-:W-:-:S07]  /*2070*/  LOP3.LUT R29, R14, R15, RZ, 0xfc, !PT ;  /* 0x0000000f0e1d7212 */ /* 0x000fce00078efcff */
.L_x_22:
[----:B------:R-:W-:-:S04]  /*2080*/  IMAD.MOV.U32 R23, RZ, RZ, 0x0 ;  /* 0x00000000ff177424 */ /* 0x000fc800078e00ff */
[----:B------:R-:W-:Y:S05]  /*2090*/  RET.REL.NODEC R22 `(_Z7VecEvalPf) ;  /* 0xffffffdc16d87950 */ /* 0x000fea0003c3ffff */
.L_x_29:
[----:B------:R-:W-:-:S00]  /*20a0*/  BRA `(.L_x_29) ;  /* 0xfffffffc00fc7947 */ /* 0x000fc0000383ffff */
[----:B------:R-:W-:-:S00]  /*20b0*/  NOP ;  /* 0x0000000000007918 */ /* 0x000fc00000000000 */
        /* <DEDUP_REMOVED lines=12> */
.L_x_32:


//--------------------- .nv.global.init           --------------------------
	.section	.nv.global.init,"aw",@progbits
	.align	16
.nv.global.init:
	.type		__cudart_sin_cos_coeffs,@object
	.size		__cudart_sin_cos_coeffs,(__cudart_i2opi_d - __cudart_sin_cos_coeffs)
__cudart_sin_cos_coeffs:
        /*0000*/ 	.byte	0x46, 0xd2, 0xb0, 0x2c, 0xf1, 0xe5, 0x5a, 0xbe, 0x92, 0xe3, 0xac, 0x69, 0xe3, 0x1d, 0xc7, 0x3e
        /*0010*/ 	.byte	0xa1, 0x62, 0xdb, 0x19, 0xa0, 0x01, 0x2a, 0xbf, 0x18, 0x08, 0x11, 0x11, 0x11, 0x11, 0x81, 0x3f
        /*0020*/ 	.byte	0x54, 0x55, 0x55, 0x55, 0x55, 0x55, 0xc5, 0xbf, 0x00, 0x00, 0x00, 0x00, 0x00, 0x00, 0x00, 0x00
        /*0030*/ 	.byte	0x00, 0x00, 0x00, 0x00, 0x00, 0x00, 0x00, 0x00, 0x64, 0x81, 0xfd, 0x20, 0x83, 0xff, 0xa8, 0xbd
        /*0040*/ 	.byte	0x28, 0x85, 0xef, 0xc1, 0xa7, 0xee, 0x21, 0x3e, 0xd9, 0xe6, 0x06, 0x8e, 0x4f, 0x7e, 0x92, 0xbe
        /*0050*/ 	.byte	0xe9, 0xbc, 0xdd, 0x19, 0xa0, 0x01, 0xfa, 0x3e, 0x47, 0x5d, 0xc1, 0x16, 0x6c, 0xc1, 0x56, 0xbf
        /*0060*/ 	.byte	0x51, 0x55, 0x55, 0x55, 0x55, 0x55, 0xa5, 0x3f, 0x00, 0x00, 0x00, 0x00, 0x00, 0x00, 0xe0, 0xbf
        /*0070*/ 	.byte	0x00, 0x00, 0x00, 0x00, 0x00, 0x00, 0xf0, 0x3f, 0x00, 0x00, 0x00, 0x00, 0x00, 0x00, 0x00, 0x00
	.type		__cudart_i2opi_d,@object
	.size		__cudart_i2opi_d,(.L_0 - __cudart_i2opi_d)
__cudart_i2opi_d:
        /* <DEDUP_REMOVED lines=9> */
.L_0:


//--------------------- .nv.shared.reserved.0     --------------------------
	.section	.nv.shared.reserved.0,"aw",@nobits
	.weak		__nv_reservedSMEM_offset_0_alias
	.size		__nv_reservedSMEM_offset_0_alias, 0, 64
	.other		__nv_reservedSMEM_offset_0_alias,@"STO_CUDA_RESERVED_SHARED STV_DEFAULT"
__nv_reservedSMEM_offset_0_alias:
	.zero		0
	.zero		64


//--------------------- .nv.constant0._Z7VecEvalPf --------------------------
	.section	.nv.constant0._Z7VecEvalPf,"a",@progbits
	.sectionflags	@""
	.align	4
.nv.constant0._Z7VecEvalPf:
	.zero		904


//--------------------- SYMBOLS --------------------------

	.type		.nv.reservedSmem.offset0,@object
	.size		.nv.reservedSmem.offset0,0x4
